def matmul_kernel(
    a_ptr,
    b_ptr,
    c_ptr,
    M,
    N,
    K,
    stride_am,
    stride_ak,
    stride_bk,
    stride_bn,
    stride_cm,
    stride_cn,
    BLOCK_M: tl.constexpr,
    BLOCK_N: tl.constexpr,
    BLOCK_K: tl.constexpr,
    GROUP_M: tl.constexpr,
):
    pid = tl.program_id(axis=0)
    num_pid_m = tl.cdiv(M, BLOCK_M)
    num_pid_n = tl.cdiv(N, BLOCK_N)
    num_pid_in_group = GROUP_M * num_pid_n
    group_id = pid // num_pid_in_group
    first_pid_m = group_id * GROUP_M
    group_size_m = min(num_pid_m - first_pid_m, GROUP_M)
    pid_m = first_pid_m + ((pid % num_pid_in_group) % group_size_m)
    pid_n = (pid % num_pid_in_group) // group_size_m

    offs_am = (pid_m * BLOCK_M + tl.arange(0, BLOCK_M)) % M
    offs_bn = (pid_n * BLOCK_N + tl.arange(0, BLOCK_N)) % N
    offs_k = tl.arange(0, BLOCK_K)
    a_ptrs = a_ptr + offs_am[:, None] * stride_am + offs_k[None, :] * stride_ak
    b_ptrs = b_ptr + offs_k[:, None] * stride_bk + offs_bn[None, :] * stride_bn

    acc = tl.zeros((BLOCK_M, BLOCK_N), dtype=tl.float32)
    for kk in range(0, tl.cdiv(K, BLOCK_K)):
        a = tl.load(a_ptrs, mask=offs_k[None, :] < K - kk * BLOCK_K, other=0.0)
        b = tl.load(b_ptrs, mask=offs_k[:, None] < K - kk * BLOCK_K, other=0.0)
        acc = tl.dot(a, b, acc)
        a_ptrs += BLOCK_K * stride_ak
        b_ptrs += BLOCK_K * stride_bk

    c = acc.to(c_ptr.dtype.element_ty)
    offs_cm = pid_m * BLOCK_M + tl.arange(0, BLOCK_M)
    offs_cn = pid_n * BLOCK_N + tl.arange(0, BLOCK_N)
    c_ptrs = c_ptr + offs_cm[:, None] * stride_cm + offs_cn[None, :] * stride_cn
    mask = (offs_cm[:, None] < M) & (offs_cn[None, :] < N)
    tl.store(c_ptrs, c, mask=mask)

# config = {"BLOCK_K": 128, "BLOCK_M": 64, "BLOCK_N": 64, "GROUP_M": 8, "arch": "sm_100", "dtype": "fp32", "num_ctas": 1, "num_stages": 3, "num_warps": 8}
# arch = sm_100


// ===== COMPILED SASS (sm_100a) =====

	.target	sm_100a

	.elftype	@"ET_EXEC"


//--------------------- .note.nv.tkinfo           --------------------------
	.section	.note.nv.tkinfo,"",@"SHT_NOTE"
	.sectionflags	@"SHF_NOTE_NV_TKINFO"
	.tkinfo
        /*0018*/ 	.word	0x00000081
        /*0030*/ 	.string	""
        /*0030*/ 	.string	"ptxas-blackwell"
        /*0030*/ 	.string	"Cuda compilation tools, release 12.9, V12.9.86"
        /*0030*/ 	.string	"Build cuda_12.9.r12.9/compiler.36037853_0"
        /*0030*/ 	.string	"-v  -suppress-debug-info  -lineinfo  -arch sm_100a "



//--------------------- .note.nv.cuver            --------------------------
	.section	.note.nv.cuver,"",@"SHT_NOTE"
	.sectionflags	@"SHF_NOTE_NV_CUVER"
        /*0018*/ 	.short	0x0001
        /*001a*/ 	.short	0x0064
        /*001c*/ 	.short	0x0001
        /*001e*/ 	.short	0x0000
        /*0020*/ 	.short	0x0001
        /*0022*/ 	.short	0x0000


//--------------------- .nv.info                  --------------------------
	.section	.nv.info,"",@"SHT_CUDA_INFO"
	.align	4


	//----- nvinfo : EIATTR_REGCOUNT
	.align		4
        /*0000*/ 	.byte	0x04, 0x2f
        /*0002*/ 	.short	(.L_4 - .L_3)
	.align		4
.L_3:
        /*0004*/ 	.word	index@(matmul_kernel)
        /*0008*/ 	.word	0x000000fe


	//----- nvinfo : EIATTR_FRAME_SIZE
	.align		4
.L_4:
        /*000c*/ 	.byte	0x04, 0x11
        /*000e*/ 	.short	(.L_6 - .L_5)
	.align		4
.L_5:
        /*0010*/ 	.word	index@($__internal_2_$__cuda_sm10x_tcgen05_guardrail_trap_unallocated_columns_being_dealloced)
        /*0014*/ 	.word	0x00000000


	//----- nvinfo : EIATTR_FRAME_SIZE
	.align		4
.L_6:
        /*0018*/ 	.byte	0x04, 0x11
        /*001a*/ 	.short	(.L_8 - .L_7)
	.align		4
.L_7:
        /*001c*/ 	.word	index@($__internal_1_$__cuda_sm10x_tcgen05_guardrail_trap_phase_invalid_during_alloc)
        /*0020*/ 	.word	0x00000000


	//----- nvinfo : EIATTR_FRAME_SIZE
	.align		4
.L_8:
        /*0024*/ 	.byte	0x04, 0x11
        /*0026*/ 	.short	(.L_10 - .L_9)
	.align		4
.L_9:
        /*0028*/ 	.word	index@($__internal_0_$__cuda_sm10x_tcgen05_guardrail_trap_col_being_dealloced_not_returned_by_alloc)
        /*002c*/ 	.word	0x00000000


	//----- nvinfo : EIATTR_FRAME_SIZE
	.align		4
.L_10:
        /*0030*/ 	.byte	0x04, 0x11
        /*0032*/ 	.short	(.L_12 - .L_11)
	.align		4
.L_11:
        /*0034*/ 	.word	index@(matmul_kernel)
        /*0038*/ 	.word	0x00000000


	//----- nvinfo : EIATTR_MIN_STACK_SIZE
	.align		4
.L_12:
        /*003c*/ 	.byte	0x04, 0x12
        /*003e*/ 	.short	(.L_14 - .L_13)
	.align		4
.L_13:
        /*0040*/ 	.word	index@(matmul_kernel)
        /*0044*/ 	.word	0x00000000
.L_14:


//--------------------- .nv.info.matmul_kernel    --------------------------
	.section	.nv.info.matmul_kernel,"",@"SHT_CUDA_INFO"
	.sectionflags	@""
	.align	4


	//----- nvinfo : EIATTR_CUDA_API_VERSION
	.align		4
        /*0000*/ 	.byte	0x04, 0x37
        /*0002*/ 	.short	(.L_16 - .L_15)
.L_15:
        /*0004*/ 	.word	0x00000081


	//----- nvinfo : EIATTR_KPARAM_INFO
	.align		4
.L_16:
        /*0008*/ 	.byte	0x04, 0x17
        /*000a*/ 	.short	(.L_18 - .L_17)
.L_17:
        /*000c*/ 	.word	0x00000000
        /*0010*/ 	.short	0x000d
        /*0012*/ 	.short	0x0048
        /*0014*/ 	.byte	0x00, 0xf4, 0x21, 0x00


	//----- nvinfo : EIATTR_KPARAM_INFO
	.align		4
.L_18:
        /*0018*/ 	.byte	0x04, 0x17
        /*001a*/ 	.short	(.L_20 - .L_19)
.L_19:
        /*001c*/ 	.word	0x00000000
        /*0020*/ 	.short	0x000c
        /*0022*/ 	.short	0x0040
        /*0024*/ 	.byte	0x00, 0xf4, 0x21, 0x00


	//----- nvinfo : EIATTR_KPARAM_INFO
	.align		4
.L_20:
        /*0028*/ 	.byte	0x04, 0x17
        /*002a*/ 	.short	(.L_22 - .L_21)
.L_21:
        /*002c*/ 	.word	0x00000000
        /*0030*/ 	.short	0x000b
        /*0032*/ 	.short	0x0038
        /*0034*/ 	.byte	0x00, 0xf0, 0x11, 0x00


	//----- nvinfo : EIATTR_KPARAM_INFO
	.align		4
.L_22:
        /*0038*/ 	.byte	0x04, 0x17
        /*003a*/ 	.short	(.L_24 - .L_23)
.L_23:
        /*003c*/ 	.word	0x00000000
        /*0040*/ 	.short	0x000a
        /*0042*/ 	.short	0x0034
        /*0044*/ 	.byte	0x00, 0xf0, 0x11, 0x00


	//----- nvinfo : EIATTR_KPARAM_INFO
	.align		4
.L_24:
        /*0048*/ 	.byte	0x04, 0x17
        /*004a*/ 	.short	(.L_26 - .L_25)
.L_25:
        /*004c*/ 	.word	0x00000000
        /*0050*/ 	.short	0x0009
        /*0052*/ 	.short	0x0030
        /*0054*/ 	.byte	0x00, 0xf0, 0x11, 0x00


	//----- nvinfo : EIATTR_KPARAM_INFO
	.align		4
.L_26:
        /*0058*/ 	.byte	0x04, 0x17
        /*005a*/ 	.short	(.L_28 - .L_27)
.L_27:
        /*005c*/ 	.word	0x00000000
        /*0060*/ 	.short	0x0008
        /*0062*/ 	.short	0x002c
        /*0064*/ 	.byte	0x00, 0xf0, 0x11, 0x00


	//----- nvinfo : EIATTR_KPARAM_INFO
	.align		4
.L_28:
        /*0068*/ 	.byte	0x04, 0x17
        /*006a*/ 	.short	(.L_30 - .L_29)
.L_29:
        /*006c*/ 	.word	0x00000000
        /*0070*/ 	.short	0x0007
        /*0072*/ 	.short	0x0028
        /*0074*/ 	.byte	0x00, 0xf0, 0x11, 0x00


	//----- nvinfo : EIATTR_KPARAM_INFO
	.align		4
.L_30:
        /*0078*/ 	.byte	0x04, 0x17
        /*007a*/ 	.short	(.L_32 - .L_31)
.L_31:
        /*007c*/ 	.word	0x00000000
        /*0080*/ 	.short	0x0006
        /*0082*/ 	.short	0x0024
        /*0084*/ 	.byte	0x00, 0xf0, 0x11, 0x00


	//----- nvinfo : EIATTR_KPARAM_INFO
	.align		4
.L_32:
        /*0088*/ 	.byte	0x04, 0x17
        /*008a*/ 	.short	(.L_34 - .L_33)
.L_33:
        /*008c*/ 	.word	0x00000000
        /*0090*/ 	.short	0x0005
        /*0092*/ 	.short	0x0020
        /*0094*/ 	.byte	0x00, 0xf0, 0x11, 0x00


	//----- nvinfo : EIATTR_KPARAM_INFO
	.align		4
.L_34:
        /*0098*/ 	.byte	0x04, 0x17
        /*009a*/ 	.short	(.L_36 - .L_35)
.L_35:
        /*009c*/ 	.word	0x00000000
        /*00a0*/ 	.short	0x0004
        /*00a2*/ 	.short	0x001c
        /*00a4*/ 	.byte	0x00, 0xf0, 0x11, 0x00


	//----- nvinfo : EIATTR_KPARAM_INFO
	.align		4
.L_36:
        /*00a8*/ 	.byte	0x04, 0x17
        /*00aa*/ 	.short	(.L_38 - .L_37)
.L_37:
        /*00ac*/ 	.word	0x00000000
        /*00b0*/ 	.short	0x0003
        /*00b2*/ 	.short	0x0018
        /*00b4*/ 	.byte	0x00, 0xf0, 0x11, 0x00


	//----- nvinfo : EIATTR_KPARAM_INFO
	.align		4
.L_38:
        /*00b8*/ 	.byte	0x04, 0x17
        /*00ba*/ 	.short	(.L_40 - .L_39)
.L_39:
        /*00bc*/ 	.word	0x00000000
        /*00c0*/ 	.short	0x0002
        /*00c2*/ 	.short	0x0010
        /*00c4*/ 	.byte	0x00, 0xf4, 0x21, 0x00


	//----- nvinfo : EIATTR_KPARAM_INFO
	.align		4
.L_40:
        /*00c8*/ 	.byte	0x04, 0x17
        /*00ca*/ 	.short	(.L_42 - .L_41)
.L_41:
        /*00cc*/ 	.word	0x00000000
        /*00d0*/ 	.short	0x0001
        /*00d2*/ 	.short	0x0008
        /*00d4*/ 	.byte	0x00, 0xf4, 0x21, 0x00


	//----- nvinfo : EIATTR_KPARAM_INFO
	.align		4
.L_42:
        /*00d8*/ 	.byte	0x04, 0x17
        /*00da*/ 	.short	(.L_44 - .L_43)
.L_43:
        /*00dc*/ 	.word	0x00000000
        /*00e0*/ 	.short	0x0000
        /*00e2*/ 	.short	0x0000
        /*00e4*/ 	.byte	0x00, 0xf4, 0x21, 0x00


	//----- nvinfo : EIATTR_AT_ENTRY_FRAGMENTS
	.align		4
.L_44:
        /*00e8*/ 	.byte	0x04, 0x4f
        /*00ea*/ 	.short	(.L_46 - .L_45)


	//   ....[0]....
.L_45:
        /*00ec*/ 	.word	0x00000004


	//----- nvinfo : EIATTR_RESERVED_SMEM_USED
	.align		4
.L_46:
        /*00f0*/ 	.byte	0x01, 0x41
	.zero		2


	//----- nvinfo : EIATTR_SPARSE_MMA_MASK
	.align		4
        /*00f4*/ 	.byte	0x03, 0x50
        /*00f6*/ 	.short	0x0000


	//----- nvinfo : EIATTR_TCGEN05_1CTA_USED
	.align		4
        /*00f8*/ 	.byte	0x01, 0x51
	.zero		2


	//----- nvinfo : EIATTR_MAXREG_COUNT
	.align		4
        /*00fc*/ 	.byte	0x03, 0x1b
        /*00fe*/ 	.short	0x00ff


	//----- nvinfo : EIATTR_NUM_BARRIERS
	.align		4
        /*0100*/ 	.byte	0x02, 0x4c
        /*0102*/ 	.byte	0x01
	.zero		1


	//----- nvinfo : EIATTR_INT_WARP_WIDE_INSTR_OFFSETS
	.align		4
        /*0104*/ 	.byte	0x04, 0x31
        /*0106*/ 	.short	(.L_48 - .L_47)


	//   ....[0]....
.L_47:
        /*0108*/ 	.word	0x000033f0


	//   ....[1]....
        /*010c*/ 	.word	0x00003420


	//   ....[2]....
        /*0110*/ 	.word	0x00003520


	//   ....[3]....
        /*0114*/ 	.word	0x0000b180


	//   ....[4]....
        /*0118*/ 	.word	0x0000b1d0


	//----- nvinfo : EIATTR_COOP_GROUP_MASK_REGIDS
	.align		4
.L_48:
        /*011c*/ 	.byte	0x04, 0x29
        /*011e*/ 	.short	(.L_50 - .L_49)


	//   ....[0]....
.L_49:
        /*0120*/ 	.word	0xffffffff


	//   ....[1]....
        /*0124*/ 	.word	0xffffffff


	//   ....[2]....
        /*0128*/ 	.word	0xffffffff


	//   ....[3]....
        /*012c*/ 	.word	0xffffffff


	//----- nvinfo : EIATTR_COOP_GROUP_INSTR_OFFSETS
	.align		4
.L_50:
        /*0130*/ 	.byte	0x04, 0x28
        /*0132*/ 	.short	(.L_52 - .L_51)


	//   ....[0]....
.L_51:
        /*0134*/ 	.word	0x00000060


	//   ....[1]....
        /*0138*/ 	.word	0x00000320


	//   ....[2]....
        /*013c*/ 	.word	0x0000b010


	//   ....[3]....
        /*0140*/ 	.word	0x0000b280


	//----- nvinfo : EIATTR_VRC_CTA_INIT_COUNT
	.align		4
.L_52:
        /*0144*/ 	.byte	0x02, 0x4a
        /*0146*/ 	.byte	0x80
	.zero		1


	//----- nvinfo : EIATTR_MBARRIER_INSTR_OFFSETS
	.align		4
        /*0148*/ 	.byte	0x04, 0x39
        /*014a*/ 	.short	(.L_54 - .L_53)


	//   ....[0]....
.L_53:
        /*014c*/ 	.word	0x000035c0
        /*0150*/ 	.word	0x000000ff
        /*0154*/ 	.word	0x00000000
        /*0158*/ 	.short	0x0100
        /*015a*/ 	.byte	0x09
	.zero		1


	//   ....[1]....
        /*015c*/ 	.word	0x00003640
        /*0160*/ 	.word	0x000000ff
        /*0164*/ 	.word	0x00030008
        /*0168*/ 	.short	0x0100
        /*016a*/ 	.byte	0x07
	.zero		1


	//   ....[2]....
        /*016c*/ 	.word	0x00008d80
        /*0170*/ 	.word	0x000000ff
        /*0174*/ 	.word	0x00000000
        /*0178*/ 	.short	0x010a
        /*017a*/ 	.byte	0x0f
	.zero		1


	//   ....[3]....
        /*017c*/ 	.word	0x0000a690
        /*0180*/ 	.word	0x000000ff
        /*0184*/ 	.word	0x00000000
        /*0188*/ 	.short	0x010a
        /*018a*/ 	.byte	0x09
	.zero		1


	//   ....[4]....
        /*018c*/ 	.word	0x0000a7c0
        /*0190*/ 	.word	0x000000ff
        /*0194*/ 	.word	0x00030000
        /*0198*/ 	.short	0x0108
        /*019a*/ 	.byte	0x07
	.zero		1


	//   ....[5]....
        /*019c*/ 	.word	0x0000a800
        /*01a0*/ 	.word	0x000000ff
        /*01a4*/ 	.word	0x00030008
        /*01a8*/ 	.short	0x0108
        /*01aa*/ 	.byte	0x07
	.zero		1


	//   ....[6]....
        /*01ac*/ 	.word	0x0000b2a0
        /*01b0*/ 	.word	0x000000ff
        /*01b4*/ 	.word	0x00000000
        /*01b8*/ 	.short	0x010a
        /*01ba*/ 	.byte	0x0f
	.zero		1


	//   ....[7]....
        /*01bc*/ 	.word	0x0000b2d0
        /*01c0*/ 	.word	0x000000ff
        /*01c4*/ 	.word	0x00000000
        /*01c8*/ 	.short	0x010a
        /*01ca*/ 	.byte	0x09
	.zero		1


	//----- nvinfo : EIATTR_NUM_MBARRIERS
	.align		4
.L_54:
        /*01cc*/ 	.byte	0x03, 0x38
        /*01ce*/ 	.short	0x0002


	//----- nvinfo : EIATTR_EXIT_INSTR_OFFSETS
	.align		4
        /*01d0*/ 	.byte	0x04, 0x1c
        /*01d2*/ 	.short	(.L_56 - .L_55)


	//   ....[0]....
.L_55:
        /*01d4*/ 	.word	0x0000b290


	//----- nvinfo : EIATTR_REQNTID
	.align		4
.L_56:
        /*01d8*/ 	.byte	0x04, 0x10
        /*01da*/ 	.short	(.L_58 - .L_57)
.L_57:
        /*01dc*/ 	.word	0x00000100
        /*01e0*/ 	.word	0x00000001
        /*01e4*/ 	.word	0x00000001


	//----- nvinfo : EIATTR_CRS_STACK_SIZE
	.align		4
.L_58:
        /*01e8*/ 	.byte	0x04, 0x1e
        /*01ea*/ 	.short	(.L_60 - .L_59)
.L_59:
        /*01ec*/ 	.word	0x00000000


	//----- nvinfo : EIATTR_CBANK_PARAM_SIZE
	.align		4
.L_60:
        /*01f0*/ 	.byte	0x03, 0x19
        /*01f2*/ 	.short	0x0050


	//----- nvinfo : EIATTR_PARAM_CBANK
	.align		4
        /*01f4*/ 	.byte	0x04, 0x0a
        /*01f6*/ 	.short	(.L_62 - .L_61)
	.align		4
.L_61:
        /*01f8*/ 	.word	index@(.nv.constant0.matmul_kernel)
        /*01fc*/ 	.short	0x0380
        /*01fe*/ 	.short	0x0050


	//----- nvinfo : EIATTR_SW_WAR
	.align		4
.L_62:
        /*0200*/ 	.byte	0x04, 0x36
        /*0202*/ 	.short	(.L_64 - .L_63)
.L_63:
        /*0204*/ 	.word	0x00000008
.L_64:


//--------------------- .nv.compat                --------------------------
	.section	.nv.compat,"",@"SHT_CUDA_COMPAT_INFO"
	.align	4
        /*0000*/ 	.byte	0x02, 0x02, 0x02, 0x00, 0x02, 0x05, 0x05, 0x00, 0x02, 0x03, 0x00, 0x00, 0x02, 0x06, 0x01, 0x00


//--------------------- .nv.callgraph             --------------------------
	.section	.nv.callgraph,"",@"SHT_CUDA_CALLGRAPH"
	.align	4
	.sectionentsize	8
	.align		4
        /*0000*/ 	.word	0x00000000
	.align		4
        /*0004*/ 	.word	0xffffffff
	.align		4
        /*0008*/ 	.word	0x00000000
	.align		4
        /*000c*/ 	.word	0xfffffffe
	.align		4
        /*0010*/ 	.word	0x00000000
	.align		4
        /*0014*/ 	.word	0xfffffffd
	.align		4
        /*0018*/ 	.word	0x00000000
	.align		4
        /*001c*/ 	.word	0xfffffffc


//--------------------- .text.matmul_kernel       --------------------------
	.section	.text.matmul_kernel,"ax",@progbits
	.align	128
        .global         matmul_kernel
        .type           matmul_kernel,@function
        .size           matmul_kernel,(.L_x_20 - matmul_kernel)
        .other          matmul_kernel,@"STO_CUDA_ENTRY STV_DEFAULT"
matmul_kernel:
.text.matmul_kernel:
[----:B------:R-:W1:Y:S01]  /*0000*/  LDC R1, c[0x0][0x37c] ;  /* 0x0000df00ff017b82 */ /* 0x000e620000000800 */
[----:B------:R-:W2:Y:S02]  /*0010*/  S2R R20, SR_TID.X ;  /* 0x0000000000147919 */ /* 0x000ea40000002100 */
[----:B--2---:R-:W-:-:S13]  /*0020*/  ISETP.GE.U32.AND P0, PT, R20, 0x20, PT ;  /* 0x000000201400780c */ /* 0x004fda0003f06070 */
[----:B------:R-:W-:Y:S02]  /*0030*/  VOTEU.ANY UP0, P0 ;  /* 0x0000000000ff7886 */ /* 0x000fe40000000100 */
[----:B-1----:R-:W-:Y:S05]  /*0040*/  BRA.U UP0, `(.L_x_0) ;  /* 0x0000000100b87547 */ /* 0x002fea000b800000 */
[----:B------:R-:W1:Y:S01]  /*0050*/  S2UR UR6, SR_CgaCtaId ;  /* 0x00000000000679c3 */ /* 0x000e620000008800 */
[----:B------:R-:W-:Y:S01]  /*0060*/  NOP ;  /* 0x0000000000007918 */ /* 0x000fe20000000000 */
[----:B------:R-:W-:Y:S02]  /*0070*/  UMOV UR4, 0x40 ;  /* 0x0000004000047882 */ /* 0x000fe40000000000 */
[----:B-1----:R-:W-:-:S09]  /*0080*/  ULEA UR4, UR6, UR4, 0x18 ;  /* 0x0000000406047291 */ /* 0x002fd2000f8ec0ff */
[----:B------:R-:W1:Y:S01]  /*0090*/  LDS.U8 R0, [UR4] ;  /* 0x00000004ff007984 */ /* 0x000e620008000000 */
[----:B------:R-:W-:Y:S02]  /*00a0*/  UMOV UR4, 0x400 ;  /* 0x0000040000047882 */ /* 0x000fe40000000000 */
[----:B------:R-:W-:Y:S01]  /*00b0*/  ULEA UR4, UR6, UR4, 0x18 ;  /* 0x0000000406047291 */ /* 0x000fe2000f8ec0ff */
[----:B-1----:R-:W-:-:S13]  /*00c0*/  ISETP.NE.AND P0, PT, R0, RZ, PT ;  /* 0x000000ff0000720c */ /* 0x002fda0003f05270 */
[----:B------:R-:W-:Y:S05]  /*00d0*/  @P0 BRA `(.L_x_1) ;  /* 0x00000000007c0947 */ /* 0x000fea0003800000 */
[----:B------:R-:W-:-:S13]  /*00e0*/  ELECT P0, URZ, PT ;  /* 0x0000000000ff782f */ /* 0x000fda0003800000 */
[----:B------:R-:W-:Y:S05]  /*00f0*/  @!P0 BRA `(.L_x_2) ;  /* 0x0000000000848947 */ /* 0x000fea0003800000 */
[----:B------:R-:W-:Y:S01]  /*0100*/  UMOV UR5, 0x2 ;  /* 0x0000000200057882 */ /* 0x000fe20000000000 */
[----:B------:R-:W-:Y:S02]  /*0110*/  IMAD.MOV.U32 R4, RZ, RZ, 0x1 ;  /* 0x00000001ff047424 */ /* 0x000fe400078e00ff */
[----:B------:R-:W-:Y:S02]  /*0120*/  IMAD.MOV.U32 R5, RZ, RZ, 0x3 ;  /* 0x00000003ff057424 */ /* 0x000fe400078e00ff */
[----:B------:R-:W-:Y:S04]  /*0130*/  DEPBAR.LE SB1, 0x36 ;  /* 0x00009d800000791a */ /* 0x000fe80000000000 */
[----:B------:R-:W1:Y:S02]  /*0140*/  UTCATOMSWS.FIND_AND_SET.ALIGN UP1, UR5, UR5 ;  /* 0x00000005000575e3 */ /* 0x000e640008020800 */
[----:B-1----:R-:W-:-:S04]  /*0150*/  PLOP3.LUT P0, PT, PT, PT, UP1, 0x80, 0x8 ;  /* 0x000000000008781c */ /* 0x002fc80003f0f018 */
[----:B------:R-:W-:-:S04]  /*0160*/  SEL R0, RZ, 0xffffffff, !P0 ;  /* 0xffffffffff007807 */ /* 0x000fc80004000000 */
[----:B------:R-:W-:Y:S01]  /*0170*/  ISETP.NE.AND P0, PT, R0, RZ, PT ;  /* 0x000000ff0000720c */ /* 0x000fe20003f05270 */
[----:B------:R-:W-:-:S12]  /*0180*/  IMAD.U32 R0, RZ, RZ, UR5 ;  /* 0x00000005ff007e24 */ /* 0x000fd8000f8e00ff */
[----:B------:R-:W-:Y:S05]  /*0190*/  @P0 BRA `(.L_x_3) ;  /* 0x0000000000240947 */ /* 0x000fea0003800000 */
.L_x_4:
[----:B------:R-:W-:Y:S05]  /*01a0*/  NANOSLEEP 0x64 ;  /* 0x000000640000795d */ /* 0x000fea0003800000 */
[----:B------:R-:W-:-:S05]  /*01b0*/  UMOV UR5, 0x2 ;  /* 0x0000000200057882 */ /* 0x000fca0000000000 */
[----:B------:R-:W-:Y:S04]  /*01c0*/  DEPBAR.LE SB1, 0x36 ;  /* 0x00009d800000791a */ /* 0x000fe80000000000 */
[----:B------:R-:W1:Y:S02]  /*01d0*/  UTCATOMSWS.FIND_AND_SET.ALIGN UP1, UR5, UR5 ;  /* 0x00000005000575e3 */ /* 0x000e640008020800 */
[----:B-1----:R-:W-:-:S04]  /*01e0*/  PLOP3.LUT P0, PT, PT, PT, UP1, 0x80, 0x8 ;  /* 0x000000000008781c */ /* 0x002fc80003f0f018 */
[----:B------:R-:W-:-:S04]  /*01f0*/  SEL R0, RZ, 0xffffffff, !P0 ;  /* 0xffffffffff007807 */ /* 0x000fc80004000000 */
[----:B------:R-:W-:Y:S01]  /*0200*/  ISETP.NE.AND P0, PT, R0, RZ, PT ;  /* 0x000000ff0000720c */ /* 0x000fe20003f05270 */
[----:B------:R-:W-:-:S12]  /*0210*/  IMAD.U32 R0, RZ, RZ, UR5 ;  /* 0x00000005ff007e24 */ /* 0x000fd8000f8e00ff */
[----:B------:R-:W-:Y:S05]  /*0220*/  @!P0 BRA `(.L_x_4) ;  /* 0xfffffffc00dc8947 */ /* 0x000fea000383ffff */
.L_x_3:
[C---:B------:R-:W-:Y:S01]  /*0230*/  VIADD R3, R0.reuse, 0x10 ;  /* 0x0000001000037836 */ /* 0x040fe20000000000 */
[----:B------:R-:W-:Y:S01]  /*0240*/  UMOV UR5, 0x50 ;  /* 0x0000005000057882 */ /* 0x000fe20000000000 */
[----:B------:R-:W-:Y:S01]  /*0250*/  SHF.L.U32 R2, R5, R0, RZ ;  /* 0x0000000005027219 */ /* 0x000fe200000006ff */
[----:B------:R-:W-:Y:S01]  /*0260*/  ULEA UR5, UR6, UR5, 0x18 ;  /* 0x0000000506057291 */ /* 0x000fe2000f8ec0ff */
[----:B------:R-:W-:Y:S01]  /*0270*/  IMAD.SHL.U32 R0, R0, 0x20, RZ ;  /* 0x0000002000007824 */ /* 0x000fe200078e00ff */
[----:B------:R-:W-:-:S04]  /*0280*/  SHF.L.U32 R3, R4, R3, RZ ;  /* 0x0000000304037219 */ /* 0x000fc800000006ff */
[----:B------:R-:W-:-:S05]  /*0290*/  LOP3.LUT R2, R3, R2, RZ, 0xfc, !PT ;  /* 0x0000000203027212 */ /* 0x000fca00078efcff */
[----:B------:R1:W-:Y:S04]  /*02a0*/  ATOMS.OR RZ, [UR5], R2 ;  /* 0x00000002ffff798c */ /* 0x0003e8000b000005 */
[----:B------:R1:W-:Y:S01]  /*02b0*/  STS [UR4], R0 ;  /* 0x00000000ff007988 */ /* 0x0003e20008000804 */
[----:B------:R-:W-:Y:S05]  /*02c0*/  BRA `(.L_x_2) ;  /* 0x0000000000107947 */ /* 0x000fea0003800000 */
.L_x_1:
[----:B------:R-:W-:Y:S01]  /*02d0*/  IMAD.MOV.U32 R0, RZ, RZ, -0x1 ;  /* 0xffffffffff007424 */ /* 0x000fe200078e00ff */
[----:B------:R-:W-:-:S04]  /*02e0*/  MOV R2, 0x310 ;  /* 0x0000031000027802 */ /* 0x000fc80000000f00 */
[----:B------:R1:W-:Y:S03]  /*02f0*/  STS [UR4], R0 ;  /* 0x00000000ff007988 */ /* 0x0003e60008000804 */
[----:B-1----:R-:W-:Y:S05]  /*0300*/  CALL.REL.NOINC `($__internal_1_$__cuda_sm10x_tcgen05_guardrail_trap_phase_invalid_during_alloc) ;  /* 0x000000b000087944 */ /* 0x002fea0003c00000 */
.L_x_2:
[----:B------:R-:W-:Y:S05]  /*0310*/  WARPSYNC.ALL ;  /* 0x0000000000007948 */ /* 0x000fea0003800000 */
[----:B------:R-:W-:Y:S01]  /*0320*/  NOP ;  /* 0x0000000000007918 */ /* 0x000fe20000000000 */
.L_x_0:
[----:B------:R-:W2:Y:S01]  /*0330*/  LDC.64 R50, c[0x0][0x398] ;  /* 0x0000e600ff327b82 */ /* 0x000ea20000000a00 */
[----:B------:R-:W3:Y:S01]  /*0340*/  S2R R5, SR_CTAID.X ;  /* 0x0000000000057919 */ /* 0x000ee20000002500 */
[----:B------:R-:W4:Y:S01]  /*0350*/  LDCU UR14, c[0x0][0x3a0] ;  /* 0x00007400ff0e77ac */ /* 0x000f220008000800 */
[----:B------:R-:W5:Y:S05]  /*0360*/  LDCU.64 UR16, c[0x0][0x3a8] ;  /* 0x00007500ff1077ac */ /* 0x000f6a0008000a00 */
[----:B------:R-:W1:Y:S01]  /*0370*/  S2UR UR6, SR_CgaCtaId ;  /* 0x00000000000679c3 */ /* 0x000e620000008800 */
[----:B------:R-:W-:Y:S01]  /*0380*/  UMOV UR7, 0x400 ;  /* 0x0000040000077882 */ /* 0x000fe20000000000 */
[----:B------:R-:W1:Y:S01]  /*0390*/  LDCU.128 UR20, c[0x0][0x380] ;  /* 0x00007000ff1477ac */ /* 0x000e620008000c00 */
[----:B------:R-:W1:Y:S01]  /*03a0*/  LDCU UR9, c[0x0][0x3b0] ;  /* 0x00007600ff0977ac */ /* 0x000e620008000800 */
[----:B------:R-:W1:Y:S01]  /*03b0*/  LDCU.64 UR24, c[0x0][0x358] ;  /* 0x00006b00ff1877ac */ /* 0x000e620008000a00 */
[----:B----4-:R-:W-:Y:S01]  /*03c0*/  UIADD3 UR18, UPT, UPT, UR14, 0x7f, URZ ;  /* 0x0000007f0e127890 */ /* 0x010fe2000fffe0ff */
[----:B-12---:R-:W-:Y:S01]  /*03d0*/  VIADD R0, R51, 0x3f ;  /* 0x0000003f33007836 */ /* 0x006fe20000000000 */
[----:B------:R-:W-:Y:S01]  /*03e0*/  IABS R11, R50 ;  /* 0x00000032000b7213 */ /* 0x000fe20000000000 */
[----:B------:R-:W-:-:S02]  /*03f0*/  UIADD3 UR11, UPT, UPT, UR14, -0x80, URZ ;  /* 0xffffff800e0b7890 */ /* 0x000fc4000fffe0ff */
[----:B------:R-:W-:Y:S01]  /*0400*/  UISETP.GT.AND UP1, UPT, UR18, 0x7f, UPT ;  /* 0x0000007f1200788c */ /* 0x000fe2000bf24270 */
[----:B------:R-:W-:Y:S01]  /*0410*/  SHF.R.S32.HI R3, RZ, 0x1f, R0 ;  /* 0x0000001fff037819 */ /* 0x000fe20000011400 */
[----:B------:R-:W-:Y:S02]  /*0420*/  UISETP.GT.AND UP2, UPT, UR18, 0xff, UPT ;  /* 0x000000ff1200788c */ /* 0x000fe4000bf44270 */
[----:B------:R-:W-:Y:S01]  /*0430*/  USEL UR4, URZ, 0x4, !UP1 ;  /* 0x00000004ff047887 */ /* 0x000fe2000c800000 */
[----:B------:R-:W-:Y:S01]  /*0440*/  LEA.HI R3, R3, R0, RZ, 0x6 ;  /* 0x0000000003037211 */ /* 0x000fe200078f30ff */
[----:B------:R-:W-:Y:S01]  /*0450*/  ULEA UR7, UR6, UR7, 0x18 ;  /* 0x0000000706077291 */ /* 0x000fe2000f8ec0ff */
[----:B---3--:R-:W-:Y:S01]  /*0460*/  IABS R8, R5 ;  /* 0x0000000500087213 */ /* 0x008fe20000000000 */
[----:B------:R-:W-:Y:S01]  /*0470*/  UMOV UR10, 0x1 ;  /* 0x00000001000a7882 */ /* 0x000fe20000000000 */
[----:B------:R-:W-:Y:S01]  /*0480*/  SHF.R.S32.HI R3, RZ, 0x6, R3 ;  /* 0x00000006ff037819 */ /* 0x000fe20000011403 */
[----:B------:R-:W-:Y:S01]  /*0490*/  IMAD.U32 R45, RZ, RZ, UR4 ;  /* 0x00000004ff2d7e24 */ /* 0x000fe2000f8e00ff */
[----:B------:R-:W-:Y:S01]  /*04a0*/  BAR.SYNC.DEFER_BLOCKING 0x0 ;  /* 0x0000000000007b1d */ /* 0x000fe20000010000 */
[----:B------:R-:W-:-:S02]  /*04b0*/  PLOP3.LUT P3, PT, PT, PT, UP2, 0x80, 0x8 ;  /* 0x000000000008781c */ /* 0x000fc40003f6f028 */
[----:B------:R-:W-:-:S03]  /*04c0*/  IMAD.SHL.U32 R4, R3, 0x8, RZ ;  /* 0x0000000803047824 */ /* 0x000fc600078e00ff */
[----:B------:R-:W1:Y:S02]  /*04d0*/  LDCU UR4, c[0x0][0x3a4] ;  /* 0x00007480ff0477ac */ /* 0x000e640008000800 */
[-C--:B------:R-:W-:Y:S02]  /*04e0*/  IABS R7, R4.reuse ;  /* 0x0000000400077213 */ /* 0x080fe40000000000 */
[----:B------:R-:W-:Y:S02]  /*04f0*/  IABS R10, R4 ;  /* 0x00000004000a7213 */ /* 0x000fe40000000000 */
[----:B------:R-:W2:Y:S08]  /*0500*/  I2F.RP R0, R7 ;  /* 0x0000000700007306 */ /* 0x000eb00000209400 */
[----:B--2---:R-:W2:Y:S02]  /*0510*/  MUFU.RCP R0, R0 ;  /* 0x0000000000007308 */ /* 0x004ea40000001000 */
[----:B--2---:R-:W-:-:S02]  /*0520*/  VIADD R2, R0, 0xffffffe ;  /* 0x0ffffffe00027836 */ /* 0x004fc40000000000 */
[----:B------:R-:W-:-:S04]  /*0530*/  IMAD.MOV R0, RZ, RZ, -R10 ;  /* 0x000000ffff007224 */ /* 0x000fc800078e0a0a */
[----:B------:R2:W3:Y:S02]  /*0540*/  F2I.FTZ.U32.TRUNC.NTZ R3, R2 ;  /* 0x0000000200037305 */ /* 0x0004e4000021f000 */
[----:B--2---:R-:W-:Y:S02]  /*0550*/  IMAD.MOV.U32 R2, RZ, RZ, RZ ;  /* 0x000000ffff027224 */ /* 0x004fe400078e00ff */
[----:B---3--:R-:W-:-:S04]  /*0560*/  IMAD.MOV R6, RZ, RZ, -R3 ;  /* 0x000000ffff067224 */ /* 0x008fc800078e0a03 */
[----:B------:R-:W-:Y:S02]  /*0570*/  IMAD R9, R6, R7, RZ ;  /* 0x0000000706097224 */ /* 0x000fe400078e02ff */
[----:B------:R-:W-:Y:S02]  /*0580*/  IMAD.MOV.U32 R6, RZ, RZ, R8 ;  /* 0x000000ffff067224 */ /* 0x000fe400078e0008 */
[----:B------:R-:W-:-:S06]  /*0590*/  IMAD.HI.U32 R3, R3, R9, R2 ;  /* 0x0000000903037227 */ /* 0x000fcc00078e0002 */
[----:B------:R-:W-:-:S04]  /*05a0*/  IMAD.HI.U32 R3, R3, R6, RZ ;  /* 0x0000000603037227 */ /* 0x000fc800078e00ff */
[----:B------:R-:W-:-:S05]  /*05b0*/  IMAD R0, R3, R0, R6 ;  /* 0x0000000003007224 */ /* 0x000fca00078e0206 */
[----:B------:R-:W-:-:S13]  /*05c0*/  ISETP.GT.U32.AND P1, PT, R7, R0, PT ;  /* 0x000000000700720c */ /* 0x000fda0003f24070 */
[----:B------:R-:W-:Y:S02]  /*05d0*/  @!P1 IMAD.IADD R0, R0, 0x1, -R7 ;  /* 0x0000000100009824 */ /* 0x000fe400078e0a07 */
[----:B------:R-:W-:Y:S01]  /*05e0*/  @!P1 VIADD R3, R3, 0x1 ;  /* 0x0000000103039836 */ /* 0x000fe20000000000 */
[----:B------:R-:W-:Y:S02]  /*05f0*/  ISETP.NE.AND P1, PT, R4, RZ, PT ;  /* 0x000000ff0400720c */ /* 0x000fe40003f25270 */
[----:B------:R-:W-:Y:S02]  /*0600*/  ISETP.GE.U32.AND P0, PT, R0, R7, PT ;  /* 0x000000070000720c */ /* 0x000fe40003f06070 */
[----:B------:R-:W-:-:S04]  /*0610*/  LOP3.LUT R0, R5, R4, RZ, 0x3c, !PT ;  /* 0x0000000405007212 */ /* 0x000fc800078e3cff */
[----:B------:R-:W-:Y:S01]  /*0620*/  ISETP.GE.AND P2, PT, R0, RZ, PT ;  /* 0x000000ff0000720c */ /* 0x000fe20003f46270 */
[----:B------:R-:W-:-:S06]  /*0630*/  VIADD R0, R50, 0x3f ;  /* 0x0000003f32007836 */ /* 0x000fcc0000000000 */
[----:B------:R-:W-:-:S04]  /*0640*/  @P0 VIADD R3, R3, 0x1 ;  /* 0x0000000103030836 */ /* 0x000fc80000000000 */
[----:B------:R-:W-:Y:S01]  /*0650*/  IMAD.MOV.U32 R2, RZ, RZ, R3 ;  /* 0x000000ffff027224 */ /* 0x000fe200078e0003 */
[----:B------:R-:W-:-:S03]  /*0660*/  SHF.R.S32.HI R3, RZ, 0x1f, R0 ;  /* 0x0000001fff037819 */ /* 0x000fc60000011400 */
[----:B------:R-:W-:Y:S01]  /*0670*/  @!P2 IMAD.MOV R2, RZ, RZ, -R2 ;  /* 0x000000ffff02a224 */ /* 0x000fe200078e0a02 */
[----:B------:R-:W-:Y:S02]  /*0680*/  @!P1 LOP3.LUT R2, RZ, R4, RZ, 0x33, !PT ;  /* 0x00000004ff029212 */ /* 0x000fe400078e33ff */
[----:B------:R-:W-:-:S03]  /*0690*/  LEA.HI R3, R3, R0, RZ, 0x6 ;  /* 0x0000000003037211 */ /* 0x000fc600078f30ff */
[----:B------:R-:W-:Y:S02]  /*06a0*/  IMAD.SHL.U32 R8, R2, 0x8, RZ ;  /* 0x0000000802087824 */ /* 0x000fe400078e00ff */
[----:B------:R-:W-:-:S03]  /*06b0*/  IMAD.MOV R2, RZ, RZ, -R2 ;  /* 0x000000ffff027224 */ /* 0x000fc600078e0a02 */
[----:B------:R-:W-:Y:S01]  /*06c0*/  LEA.HI.SX32 R3, R3, -R8, 0x1a ;  /* 0x8000000803037211 */ /* 0x000fe200078fd2ff */
[----:B------:R-:W-:-:S03]  /*06d0*/  IMAD R10, R4, R2, R5 ;  /* 0x00000002040a7224 */ /* 0x000fc600078e0205 */
[----:B------:R-:W-:Y:S02]  /*06e0*/  VIMNMX R13, PT, PT, R3, 0x8, PT ;  /* 0x00000008030d7848 */ /* 0x000fe40003fe0100 */
[----:B------:R-:W-:Y:S02]  /*06f0*/  IABS R9, R10 ;  /* 0x0000000a00097213 */ /* 0x000fe40000000000 */
[-C--:B------:R-:W-:Y:S02]  /*0700*/  IABS R7, R13.reuse ;  /* 0x0000000d00077213 */ /* 0x080fe40000000000 */
[----:B------:R-:W-:Y:S02]  /*0710*/  IABS R4, R13 ;  /* 0x0000000d00047213 */ /* 0x000fe40000000000 */
[----:B------:R-:W2:Y:S08]  /*0720*/  I2F.RP R0, R7 ;  /* 0x0000000700007306 */ /* 0x000eb00000209400 */
[----:B--2---:R-:W2:Y:S02]  /*0730*/  MUFU.RCP R0, R0 ;  /* 0x0000000000007308 */ /* 0x004ea40000001000 */
[----:B--2---:R-:W-:-:S02]  /*0740*/  VIADD R3, R0, 0xffffffe ;  /* 0x0ffffffe00037836 */ /* 0x004fc40000000000 */
[----:B------:R-:W-:-:S04]  /*0750*/  IMAD.MOV R0, RZ, RZ, -R4 ;  /* 0x000000ffff007224 */ /* 0x000fc800078e0a04 */
[----:B------:R-:W2:Y:S02]  /*0760*/  F2I.FTZ.U32.TRUNC.NTZ R3, R3 ;  /* 0x0000000300037305 */ /* 0x000ea4000021f000 */
[----:B--2---:R-:W-:-:S04]  /*0770*/  IMAD.MOV R6, RZ, RZ, -R3 ;  /* 0x000000ffff067224 */ /* 0x004fc800078e0a03 */
[----:B------:R-:W-:Y:S01]  /*0780*/  IMAD.MOV.U32 R2, RZ, RZ, R6 ;  /* 0x000000ffff027224 */ /* 0x000fe200078e0006 */
[----:B------:R-:W-:-:S03]  /*0790*/  IABS R6, R51 ;  /* 0x0000003300067213 */ /* 0x000fc60000000000 */
[----:B------:R-:W-:Y:S02]  /*07a0*/  IMAD R5, R2, R7, RZ ;  /* 0x0000000702057224 */ /* 0x000fe400078e02ff */
[----:B------:R-:W-:-:S04]  /*07b0*/  IMAD.MOV.U32 R2, RZ, RZ, RZ ;  /* 0x000000ffff027224 */ /* 0x000fc800078e00ff */
[----:B------:R-:W-:Y:S02]  /*07c0*/  IMAD.HI.U32 R2, R3, R5, R2 ;  /* 0x0000000503027227 */ /* 0x000fe400078e0002 */
[----:B------:R-:W2:Y:S04]  /*07d0*/  I2F.RP R3, R11 ;  /* 0x0000000b00037306 */ /* 0x000ea80000209400 */
[----:B------:R-:W-:-:S04]  /*07e0*/  IMAD.HI.U32 R2, R2, R9, RZ ;  /* 0x0000000902027227 */ /* 0x000fc800078e00ff */
[----:B------:R-:W-:Y:S01]  /*07f0*/  IMAD R0, R2, R0, R9 ;  /* 0x0000000002007224 */ /* 0x000fe200078e0209 */
[----:B------:R-:W-:-:S04]  /*0800*/  LOP3.LUT R9, R20, 0x3f, RZ, 0xc0, !PT ;  /* 0x0000003f14097812 */ /* 0x000fc800078ec0ff */
[----:B------:R-:W-:Y:S01]  /*0810*/  ISETP.GT.U32.AND P1, PT, R7, R0, PT ;  /* 0x000000000700720c */ /* 0x000fe20003f24070 */
[----:B--2---:R-:W2:-:S12]  /*0820*/  MUFU.RCP R3, R3 ;  /* 0x0000000300037308 */ /* 0x004e980000001000 */
[----:B------:R-:W-:Y:S02]  /*0830*/  @!P1 IMAD.IADD R0, R0, 0x1, -R7 ;  /* 0x0000000100009824 */ /* 0x000fe400078e0a07 */
[----:B------:R-:W-:Y:S01]  /*0840*/  @!P1 VIADD R2, R2, 0x1 ;  /* 0x0000000102029836 */ /* 0x000fe20000000000 */
[----:B------:R-:W-:Y:S02]  /*0850*/  ISETP.NE.AND P1, PT, R13, RZ, PT ;  /* 0x000000ff0d00720c */ /* 0x000fe40003f25270 */
[----:B------:R-:W-:Y:S01]  /*0860*/  ISETP.GE.U32.AND P0, PT, R0, R7, PT ;  /* 0x000000070000720c */ /* 0x000fe20003f06070 */
[----:B--2---:R-:W-:Y:S01]  /*0870*/  VIADD R4, R3, 0xffffffe ;  /* 0x0ffffffe03047836 */ /* 0x004fe20000000000 */
[----:B------:R-:W-:Y:S01]  /*0880*/  LOP3.LUT R0, R10, R13, RZ, 0x3c, !PT ;  /* 0x0000000d0a007212 */ /* 0x000fe200078e3cff */
[----:B------:R-:W2:Y:S03]  /*0890*/  I2F.RP R3, R6 ;  /* 0x0000000600037306 */ /* 0x000ea60000209400 */
[----:B------:R-:W-:-:S05]  /*08a0*/  ISETP.GE.AND P2, PT, R0, RZ, PT ;  /* 0x000000ff0000720c */ /* 0x000fca0003f46270 */
[----:B------:R3:W4:Y:S02]  /*08b0*/  F2I.FTZ.U32.TRUNC.NTZ R5, R4 ;  /* 0x0000000400057305 */ /* 0x000724000021f000 */
[----:B------:R-:W-:-:S04]  /*08c0*/  @P0 VIADD R2, R2, 0x1 ;  /* 0x0000000102020836 */ /* 0x000fc80000000000 */
[----:B------:R-:W-:Y:S02]  /*08d0*/  IMAD.MOV.U32 R12, RZ, RZ, R2 ;  /* 0x000000ffff0c7224 */ /* 0x000fe400078e0002 */
[----:B--2---:R-:W2:Y:S01]  /*08e0*/  MUFU.RCP R3, R3 ;  /* 0x0000000300037308 */ /* 0x004ea20000001000 */
[----:B---3--:R-:W-:Y:S02]  /*08f0*/  IMAD.MOV.U32 R4, RZ, RZ, RZ ;  /* 0x000000ffff047224 */ /* 0x008fe400078e00ff */
[----:B------:R-:W-:Y:S01]  /*0900*/  @!P2 IMAD.MOV R12, RZ, RZ, -R12 ;  /* 0x000000ffff0ca224 */ /* 0x000fe200078e0a0c */
[----:B------:R-:W-:Y:S01]  /*0910*/  @!P1 LOP3.LUT R12, RZ, R13, RZ, 0x33, !PT ;  /* 0x0000000dff0c9212 */ /* 0x000fe200078e33ff */
[----:B----4-:R-:W-:-:S04]  /*0920*/  IMAD.MOV R2, RZ, RZ, -R5 ;  /* 0x000000ffff027224 */ /* 0x010fc800078e0a05 */
[----:B------:R-:W-:-:S04]  /*0930*/  IMAD.MOV R0, RZ, RZ, -R12 ;  /* 0x000000ffff007224 */ /* 0x000fc800078e0a0c */
[----:B------:R-:W-:Y:S01]  /*0940*/  IMAD R0, R13, R0, R10 ;  /* 0x000000000d007224 */ /* 0x000fe200078e020a */
[----:B------:R-:W-:-:S03]  /*0950*/  LOP3.LUT R10, R20, 0x60, RZ, 0xc0, !PT ;  /* 0x00000060140a7812 */ /* 0x000fc600078ec0ff */
[----:B------:R-:W-:Y:S02]  /*0960*/  IMAD.IADD R0, R8, 0x1, R0 ;  /* 0x0000000108007824 */ /* 0x000fe400078e0200 */
[----:B------:R-:W-:Y:S02]  /*0970*/  IMAD.MOV.U32 R8, RZ, RZ, R2 ;  /* 0x000000ffff087224 */ /* 0x000fe400078e0002 */
[----:B------:R-:W-:Y:S01]  /*0980*/  IMAD R2, R0, 0x40, R9 ;  /* 0x0000004000027824 */ /* 0x000fe200078e0209 */
[----:B------:R-:W-:Y:S01]  /*0990*/  LOP3.LUT R0, R20, 0xc0, RZ, 0xc0, !PT ;  /* 0x000000c014007812 */ /* 0x000fe200078ec0ff */
[----:B------:R-:W-:Y:S01]  /*09a0*/  IMAD R7, R8, R11, RZ ;  /* 0x0000000b08077224 */ /* 0x000fe200078e02ff */
[----:B------:R-:W-:Y:S02]  /*09b0*/  SHF.R.U32.HI R8, RZ, 0x6, R20 ;  /* 0x00000006ff087819 */ /* 0x000fe40000011614 */
[----:B------:R-:W-:Y:S01]  /*09c0*/  IABS R208, R2 ;  /* 0x0000000200d07213 */ /* 0x000fe20000000000 */
[----:B------:R-:W-:Y:S01]  /*09d0*/  IMAD.HI.U32 R4, R5, R7, R4 ;  /* 0x0000000705047227 */ /* 0x000fe200078e0004 */
[----:B------:R-:W-:-:S02]  /*09e0*/  SHF.R.U32.HI R0, RZ, 0x4, R0 ;  /* 0x00000004ff007819 */ /* 0x000fc40000011600 */
[----:B------:R-:W-:-:S03]  /*09f0*/  SHF.R.U32.HI R5, RZ, 0x5, R20 ;  /* 0x00000005ff057819 */ /* 0x000fc60000011614 */
[----:B------:R-:W-:Y:S01]  /*0a00*/  IMAD.HI.U32 R4, R4, R208, RZ ;  /* 0x000000d004047227 */ /* 0x000fe200078e00ff */
[----:B------:R-:W-:-:S03]  /*0a10*/  R2UR UR12, R5 ;  /* 0x00000000050c72ca */ /* 0x000fc600000e0000 */
[----:B------:R-:W-:Y:S02]  /*0a20*/  IMAD.MOV R4, RZ, RZ, -R4 ;  /* 0x000000ffff047224 */ /* 0x000fe400078e0a04 */
[----:B------:R-:W-:Y:S02]  /*0a30*/  IMAD R9, R9, 0x80, R0 ;  /* 0x0000008009097824 */ /* 0x000fe400078e0200 */
[----:B------:R-:W-:Y:S02]  /*0a40*/  IMAD R208, R11, R4, R208 ;  /* 0x000000040bd07224 */ /* 0x000fe400078e02d0 */
[----:B--2---:R-:W-:Y:S01]  /*0a50*/  VIADD R4, R3, 0xffffffe ;  /* 0x0ffffffe03047836 */ /* 0x004fe20000000000 */
[----:B------:R-:W-:Y:S01]  /*0a60*/  SGXT.U32 R3, R8, 0x2 ;  /* 0x000000020803781a */ /* 0x000fe20000000000 */
[----:B------:R-:W-:Y:S01]  /*0a70*/  IMAD.SHL.U32 R0, R20, 0x4, RZ ;  /* 0x0000000414007824 */ /* 0x000fe200078e00ff */
[----:B------:R-:W-:Y:S01]  /*0a80*/  ISETP.GT.U32.AND P0, PT, R11, R208, PT ;  /* 0x000000d00b00720c */ /* 0x000fe20003f04070 */
[----:B------:R2:W3:Y:S01]  /*0a90*/  F2I.FTZ.U32.TRUNC.NTZ R5, R4 ;  /* 0x0000000400057305 */ /* 0x0004e2000021f000 */
[C---:B------:R-:W-:Y:S01]  /*0aa0*/  ISETP.GE.AND P2, PT, R3.reuse, UR11, PT ;  /* 0x0000000b03007c0c */ /* 0x040fe2000bf46270 */
[----:B-----5:R-:W-:Y:S01]  /*0ab0*/  IMAD R231, R3, UR16, RZ ;  /* 0x0000001003e77c24 */ /* 0x020fe2000f8e02ff */
[----:B------:R-:W-:Y:S01]  /*0ac0*/  LOP3.LUT R7, R0, 0x7c, RZ, 0xc0, !PT ;  /* 0x0000007c00077812 */ /* 0x000fe200078ec0ff */
[----:B------:R-:W-:Y:S01]  /*0ad0*/  USHF.L.U32 UR5, UR12, 0x3, URZ ;  /* 0x000000030c057899 */ /* 0x000fe200080006ff */
[----:B------:R-:W-:-:S02]  /*0ae0*/  SEL R0, RZ, 0x4, P2 ;  /* 0x00000004ff007807 */ /* 0x000fc40001000000 */
[----:B------:R-:W-:Y:S01]  /*0af0*/  ISETP.GE.AND P1, PT, R3, UR14, PT ;  /* 0x0000000e03007c0c */ /* 0x000fe2000bf26270 */
[----:B------:R-:W-:Y:S01]  /*0b00*/  IMAD R10, R10, 0x100, R7 ;  /* 0x000001000a0a7824 */ /* 0x000fe200078e0207 */
[----:B------:R-:W-:Y:S01]  /*0b10*/  SHF.R.U32.HI R7, RZ, 0x7, R20 ;  /* 0x00000007ff077819 */ /* 0x000fe20000011614 */
[----:B------:R-:W-:Y:S01]  /*0b20*/  ULOP3.LUT UR5, UR5, 0x20, URZ, 0xc0, !UPT ;  /* 0x0000002005057892 */ /* 0x000fe2000f8ec0ff */
[----:B--2---:R-:W-:Y:S01]  /*0b30*/  SEL R4, R0, RZ, P3 ;  /* 0x000000ff00047207 */ /* 0x004fe20001800000 */
[----:B------:R-:W-:Y:S01]  /*0b40*/  IMAD.SHL.U32 R0, R12, 0x40, RZ ;  /* 0x000000400c007824 */ /* 0x000fe200078e00ff */
[----:B------:R-:W-:Y:S01]  /*0b50*/  SEL R8, R45, RZ, !P1 ;  /* 0x000000ff2d087207 */ /* 0x000fe20004800000 */
[----:B------:R-:W-:Y:S01]  /*0b60*/  @!P0 IMAD.IADD R208, R208, 0x1, -R11 ;  /* 0x00000001d0d08824 */ /* 0x000fe200078e0a0b */
[----:B------:R-:W-:Y:S01]  /*0b70*/  SGXT.U32 R7, R7, 0x1 ;  /* 0x000000010707781a */ /* 0x000fe20000000000 */
[----:B---3--:R-:W-:Y:S01]  /*0b80*/  IMAD.MOV R13, RZ, RZ, -R5 ;  /* 0x000000ffff0d7224 */ /* 0x008fe200078e0a05 */
[----:B------:R-:W-:-:S02]  /*0b90*/  ISETP.NE.U32.AND P5, PT, R8, RZ, PT ;  /* 0x000000ff0800720c */ /* 0x000fc40003fa5070 */
[----:B------:R-:W-:Y:S01]  /*0ba0*/  LOP3.LUT R8, R0, R7, RZ, 0xfc, !PT ;  /* 0x0000000700087212 */ /* 0x000fe200078efcff */
[----:B------:R-:W-:Y:S01]  /*0bb0*/  IMAD R13, R13, R6, RZ ;  /* 0x000000060d0d7224 */ /* 0x000fe200078e02ff */
[----:B------:R-:W-:Y:S01]  /*0bc0*/  ISETP.NE.U32.AND P2, PT, R4, RZ, PT ;  /* 0x000000ff0400720c */ /* 0x000fe20003f45070 */
[----:B------:R-:W-:Y:S01]  /*0bd0*/  IMAD.MOV.U32 R4, RZ, RZ, RZ ;  /* 0x000000ffff047224 */ /* 0x000fe200078e00ff */
[----:B------:R-:W-:Y:S02]  /*0be0*/  LOP3.LUT R7, R8, 0x3e, RZ, 0xfc, !PT ;  /* 0x0000003e08077812 */ /* 0x000fe400078efcff */
[----:B------:R-:W-:Y:S01]  /*0bf0*/  ISETP.GT.U32.AND P0, PT, R11, R208, PT ;  /* 0x000000d00b00720c */ /* 0x000fe20003f04070 */
[----:B------:R-:W-:Y:S01]  /*0c00*/  IMAD.HI.U32 R5, R5, R13, R4 ;  /* 0x0000000d05057227 */ /* 0x000fe200078e0004 */
[----:B------:R-:W-:Y:S02]  /*0c10*/  IABS R27, R7 ;  /* 0x00000007001b7213 */ /* 0x000fe40000000000 */
[----:B------:R-:W-:-:S02]  /*0c20*/  ISETP.GE.AND P3, PT, R2, RZ, PT ;  /* 0x000000ff0200720c */ /* 0x000fc40003f66270 */
[----:B------:R-:W-:Y:S01]  /*0c30*/  LOP3.LUT R4, R8, 0x2, RZ, 0xfc, !PT ;  /* 0x0000000208047812 */ /* 0x000fe200078efcff */
[----:B------:R-:W-:Y:S01]  /*0c40*/  IMAD.HI.U32 R12, R5, R27, RZ ;  /* 0x0000001b050c7227 */ /* 0x000fe200078e00ff */
[----:B------:R-:W-:Y:S02]  /*0c50*/  IABS R13, R8 ;  /* 0x00000008000d7213 */ /* 0x000fe40000000000 */
[----:B------:R-:W-:Y:S01]  /*0c60*/  IABS R14, R4 ;  /* 0x00000004000e7213 */ /* 0x000fe20000000000 */
[----:B------:R-:W-:Y:S01]  /*0c70*/  IMAD.MOV R12, RZ, RZ, -R12 ;  /* 0x000000ffff0c7224 */ /* 0x000fe200078e0a0c */
[----:B------:R-:W-:Y:S01]  /*0c80*/  ISETP.GE.AND P4, PT, R4, RZ, PT ;  /* 0x000000ff0400720c */ /* 0x000fe20003f86270 */
[----:B------:R-:W-:Y:S01]  /*0c90*/  @!P0 IMAD.IADD R208, R208, 0x1, -R11 ;  /* 0x00000001d0d08824 */ /* 0x000fe200078e0a0b */
[----:B------:R-:W-:Y:S01]  /*0ca0*/  ISETP.NE.AND P1, PT, R50, RZ, PT ;  /* 0x000000ff3200720c */ /* 0x000fe20003f25270 */
[----:B------:R-:W-:Y:S01]  /*0cb0*/  IMAD R27, R6, R12, R27 ;  /* 0x0000000c061b7224 */ /* 0x000fe200078e021b */
[----:B------:R-:W-:Y:S01]  /*0cc0*/  ISETP.GE.AND P0, PT, R7, RZ, PT ;  /* 0x000000ff0700720c */ /* 0x000fe20003f06270 */
[----:B------:R-:W-:Y:S01]  /*0cd0*/  IMAD.HI.U32 R4, R5, R13, RZ ;  /* 0x0000000d05047227 */ /* 0x000fe200078e00ff */
[----:B------:R-:W-:-:S02]  /*0ce0*/  LOP3.LUT R18, R8, 0x4, RZ, 0xfc, !PT ;  /* 0x0000000408127812 */ /* 0x000fc400078efcff */
[----:B------:R-:W-:Y:S01]  /*0cf0*/  LOP3.LUT R22, R8, 0x6, RZ, 0xfc, !PT ;  /* 0x0000000608167812 */ /* 0x000fe200078efcff */
[----:B------:R-:W-:Y:S01]  /*0d00*/  @!P3 IMAD.MOV R208, RZ, RZ, -R208 ;  /* 0x000000ffffd0b224 */ /* 0x000fe200078e0ad0 */
[----:B------:R-:W-:Y:S01]  /*0d10*/  ISETP.GT.U32.AND P3, PT, R6, R27, PT ;  /* 0x0000001b0600720c */ /* 0x000fe20003f64070 */
[C---:B------:R-:W-:Y:S01]  /*0d20*/  IMAD.HI.U32 R7, R5.reuse, R14, RZ ;  /* 0x0000000e05077227 */ /* 0x040fe200078e00ff */
[----:B------:R-:W-:Y:S02]  /*0d30*/  IABS R16, R18 ;  /* 0x0000001200107213 */ /* 0x000fe40000000000 */
[----:B------:R-:W-:Y:S01]  /*0d40*/  LOP3.LUT R24, R8, 0x8, RZ, 0xfc, !PT ;  /* 0x0000000808187812 */ /* 0x000fe200078efcff */
[----:B------:R-:W-:Y:S01]  /*0d50*/  IMAD.MOV R4, RZ, RZ, -R4 ;  /* 0x000000ffff047224 */ /* 0x000fe200078e0a04 */
[----:B------:R-:W-:Y:S01]  /*0d60*/  @!P1 LOP3.LUT R208, RZ, R50, RZ, 0x33, !PT ;  /* 0x00000032ffd09212 */ /* 0x000fe200078e33ff */
[----:B------:R-:W-:Y:S01]  /*0d70*/  IMAD.MOV R15, RZ, RZ, -R7 ;  /* 0x000000ffff0f7224 */ /* 0x000fe200078e0a07 */
[----:B------:R-:W-:Y:S01]  /*0d80*/  IABS R17, R22 ;  /* 0x0000001600117213 */ /* 0x000fe20000000000 */
[----:B------:R-:W-:Y:S01]  /*0d90*/  IMAD R7, R6, R4, R13 ;  /* 0x0000000406077224 */ /* 0x000fe200078e020d */
[----:B------:R-:W-:Y:S01]  /*0da0*/  IABS R19, R24 ;  /* 0x0000001800137213 */ /* 0x000fe20000000000 */
[----:B------:R-:W-:Y:S01]  /*0db0*/  IMAD.HI.U32 R11, R5, R16, RZ ;  /* 0x00000010050b7227 */ /* 0x000fe200078e00ff */
[----:B------:R-:W-:-:S02]  /*0dc0*/  LOP3.LUT R30, R8, 0xe, RZ, 0xfc, !PT ;  /* 0x0000000e081e7812 */ /* 0x000fc400078efcff */
[----:B------:R-:W-:Y:S01]  /*0dd0*/  ISETP.GT.U32.AND P1, PT, R6, R7, PT ;  /* 0x000000070600720c */ /* 0x000fe20003f24070 */
[----:B------:R-:W-:Y:S01]  /*0de0*/  @!P3 IMAD.IADD R27, R27, 0x1, -R6 ;  /* 0x000000011b1bb824 */ /* 0x000fe200078e0a06 */
[----:B------:R-:W-:Y:S01]  /*0df0*/  IABS R25, R30 ;  /* 0x0000001e00197213 */ /* 0x000fe20000000000 */
[----:B------:R-:W-:Y:S01]  /*0e00*/  IMAD.MOV R11, RZ, RZ, -R11 ;  /* 0x000000ffff0b7224 */ /* 0x000fe200078e0a0b */
[----:B------:R-:W-:Y:S01]  /*0e10*/  LOP3.LUT R26, R8, 0xa, RZ, 0xfc, !PT ;  /* 0x0000000a081a7812 */ /* 0x000fe200078efcff */
[C---:B------:R-:W-:Y:S01]  /*0e20*/  IMAD R13, R6.reuse, R15, R14 ;  /* 0x0000000f060d7224 */ /* 0x040fe200078e020e */
[C---:B------:R-:W-:Y:S01]  /*0e30*/  ISETP.GT.U32.AND P3, PT, R6.reuse, R27, PT ;  /* 0x0000001b0600720c */ /* 0x040fe20003f64070 */
[----:B------:R-:W-:Y:S01]  /*0e40*/  IMAD R15, R6, R11, R16 ;  /* 0x0000000b060f7224 */ /* 0x000fe200078e0210 */
[----:B------:R-:W-:Y:S01]  /*0e50*/  LOP3.LUT R28, R8, 0xc, RZ, 0xfc, !PT ;  /* 0x0000000c081c7812 */ /* 0x000fe200078efcff */
[----:B------:R-:W-:Y:S01]  /*0e60*/  IMAD.HI.U32 R4, R5, R17, RZ ;  /* 0x0000001105047227 */ /* 0x000fe200078e00ff */
[----:B------:R-:W-:-:S02]  /*0e70*/  ISETP.GT.U32.AND P6, PT, R6, R13, PT ;  /* 0x0000000d0600720c */ /* 0x000fc40003fc4070 */
[----:B------:R-:W-:Y:S01]  /*0e80*/  IABS R21, R26 ;  /* 0x0000001a00157213 */ /* 0x000fe20000000000 */
[--C-:B------:R-:W-:Y:S01]  /*0e90*/  @!P1 IMAD.IADD R7, R7, 0x1, -R6.reuse ;  /* 0x0000000107079824 */ /* 0x100fe200078e0a06 */
[----:B------:R-:W-:Y:S01]  /*0ea0*/  IABS R23, R28 ;  /* 0x0000001c00177213 */ /* 0x000fe20000000000 */
[----:B------:R-:W-:Y:S01]  /*0eb0*/  IMAD.HI.U32 R11, R5, R19, RZ ;  /* 0x00000013050b7227 */ /* 0x000fe200078e00ff */
[----:B------:R-:W-:Y:S02]  /*0ec0*/  LOP3.LUT R32, R8, 0x12, RZ, 0xfc, !PT ;  /* 0x0000001208207812 */ /* 0x000fe400078efcff */
[C---:B------:R-:W-:Y:S01]  /*0ed0*/  ISETP.GT.U32.AND P1, PT, R6.reuse, R7, PT ;  /* 0x000000070600720c */ /* 0x040fe20003f24070 */
[----:B------:R-:W-:Y:S01]  /*0ee0*/  @!P3 IMAD.IADD R27, R27, 0x1, -R6 ;  /* 0x000000011b1bb824 */ /* 0x000fe200078e0a06 */
[----:B------:R-:W-:Y:S01]  /*0ef0*/  ISETP.GT.U32.AND P3, PT, R6, R15, PT ;  /* 0x0000000f0600720c */ /* 0x000fe20003f64070 */
[----:B------:R-:W-:Y:S01]  /*0f00*/  IMAD.MOV R4, RZ, RZ, -R4 ;  /* 0x000000ffff047224 */ /* 0x000fe200078e0a04 */
[----:B------:R-:W-:Y:S01]  /*0f10*/  IABS R29, R32 ;  /* 0x00000020001d7213 */ /* 0x000fe20000000000 */
[----:B------:R-:W-:Y:S01]  /*0f20*/  IMAD.MOV R11, RZ, RZ, -R11 ;  /* 0x000000ffff0b7224 */ /* 0x000fe200078e0a0b */
[----:B------:R-:W-:Y:S01]  /*0f30*/  LOP3.LUT R34, R8, 0x14, RZ, 0xfc, !PT ;  /* 0x0000001408227812 */ /* 0x000fe200078efcff */
[----:B------:R-:W-:Y:S01]  /*0f40*/  IMAD R17, R6, R4, R17 ;  /* 0x0000000406117224 */ /* 0x000fe200078e0211 */
[----:B------:R-:W-:Y:S01]  /*0f50*/  LOP3.LUT R36, R8, 0x16, RZ, 0xfc, !PT ;  /* 0x0000001608247812 */ /* 0x000fe200078efcff */
[----:B------:R-:W-:Y:S01]  /*0f60*/  IMAD R19, R6, R11, R19 ;  /* 0x0000000b06137224 */ /* 0x000fe200078e0213 */
[----:B------:R-:W-:Y:S01]  /*0f70*/  IABS R31, R34 ;  /* 0x00000022001f7213 */ /* 0x000fe20000000000 */
[--C-:B------:R-:W-:Y:S01]  /*0f80*/  @!P6 IMAD.IADD R13, R13, 0x1, -R6.reuse ;  /* 0x000000010d0de824 */ /* 0x100fe200078e0a06 */
[----:B------:R-:W-:Y:S01]  /*0f90*/  ISETP.GE.AND P6, PT, R8, RZ, PT ;  /* 0x000000ff0800720c */ /* 0x000fe20003fc6270 */
[--C-:B------:R-:W-:Y:S01]  /*0fa0*/  @!P1 IMAD.IADD R7, R7, 0x1, -R6.reuse ;  /* 0x0000000107079824 */ /* 0x100fe200078e0a06 */
[C---:B------:R-:W-:Y:S01]  /*0fb0*/  ISETP.GT.U32.AND P1, PT, R6.reuse, R17, PT ;  /* 0x000000110600720c */ /* 0x040fe20003f24070 */
[----:B------:R-:W-:Y:S01]  /*0fc0*/  @!P3 IMAD.IADD R15, R15, 0x1, -R6 ;  /* 0x000000010f0fb824 */ /* 0x000fe200078e0a06 */
[----:B------:R-:W-:Y:S01]  /*0fd0*/  ISETP.GT.U32.AND P3, PT, R6, R19, PT ;  /* 0x000000130600720c */ /* 0x000fe20003f64070 */
[----:B------:R-:W-:Y:S01]  /*0fe0*/  IMAD.HI.U32 R16, R5, R25, RZ ;  /* 0x0000001905107227 */ /* 0x000fe200078e00ff */
[----:B------:R-:W-:-:S03]  /*0ff0*/  IABS R33, R36 ;  /* 0x0000002400217213 */ /* 0x000fc60000000000 */
[----:B------:R-:W-:Y:S02]  /*1000*/  IMAD.MOV.U32 R11, RZ, RZ, R7 ;  /* 0x000000ffff0b7224 */ /* 0x000fe400078e0007 */
[----:B------:R-:W-:Y:S02]  /*1010*/  IMAD.MOV R16, RZ, RZ, -R16 ;  /* 0x000000ffff107224 */ /* 0x000fe400078e0a10 */
[----:B------:R-:W-:Y:S01]  /*1020*/  @!P6 IMAD.MOV R11, RZ, RZ, -R11 ;  /* 0x000000ffff0be224 */ /* 0x000fe200078e0a0b */
[C---:B------:R-:W-:Y:S01]  /*1030*/  ISETP.GT.U32.AND P6, PT, R6.reuse, R13, PT ;  /* 0x0000000d0600720c */ /* 0x040fe20003fc4070 */
[--C-:B------:R-:W-:Y:S01]  /*1040*/  @!P1 IMAD.IADD R17, R17, 0x1, -R6.reuse ;  /* 0x0000000111119824 */ /* 0x100fe200078e0a06 */
[C---:B------:R-:W-:Y:S01]  /*1050*/  ISETP.GT.U32.AND P1, PT, R6.reuse, R15, PT ;  /* 0x0000000f0600720c */ /* 0x040fe20003f24070 */
[----:B------:R-:W-:Y:S02]  /*1060*/  @!P3 IMAD.IADD R19, R19, 0x1, -R6 ;  /* 0x000000011313b824 */ /* 0x000fe400078e0a06 */
[----:B------:R-:W-:Y:S01]  /*1070*/  IMAD.HI.U32 R12, R5, R21, RZ ;  /* 0x00000015050c7227 */ /* 0x000fe200078e00ff */
[----:B------:R-:W-:-:S03]  /*1080*/  ISETP.GT.U32.AND P3, PT, R6, R17, PT ;  /* 0x000000110600720c */ /* 0x000fc60003f64070 */
[----:B------:R-:W-:Y:S02]  /*1090*/  IMAD.MOV.U32 R7, RZ, RZ, R27 ;  /* 0x000000ffff077224 */ /* 0x000fe400078e001b */
[----:B------:R-:W-:Y:S01]  /*10a0*/  IMAD R25, R6, R16, R25 ;  /* 0x0000001006197224 */ /* 0x000fe200078e0219 */
[----:B------:R-:W-:Y:S01]  /*10b0*/  LOP3.LUT R16, R8, 0x10, RZ, 0xfc, !PT ;  /* 0x0000001008107812 */ /* 0x000fe200078efcff */
[----:B------:R-:W-:-:S03]  /*10c0*/  IMAD.HI.U32 R14, R5, R23, RZ ;  /* 0x00000017050e7227 */ /* 0x000fc600078e00ff */
[----:B------:R-:W-:Y:S01]  /*10d0*/  IABS R4, R16 ;  /* 0x0000001000047213 */ /* 0x000fe20000000000 */
[----:B------:R-:W-:Y:S02]  /*10e0*/  IMAD.MOV R12, RZ, RZ, -R12 ;  /* 0x000000ffff0c7224 */ /* 0x000fe400078e0a0c */
[----:B------:R-:W-:Y:S01]  /*10f0*/  @!P0 IMAD.MOV R7, RZ, RZ, -R7 ;  /* 0x000000ffff078224 */ /* 0x000fe200078e0a07 */
[C---:B------:R-:W-:Y:S01]  /*1100*/  ISETP.GT.U32.AND P0, PT, R6.reuse, R19, PT ;  /* 0x000000130600720c */ /* 0x040fe20003f04070 */
[----:B------:R-:W-:Y:S02]  /*1110*/  IMAD.MOV R14, RZ, RZ, -R14 ;  /* 0x000000ffff0e7224 */ /* 0x000fe400078e0a0e */
[C---:B------:R-:W-:Y:S02]  /*1120*/  IMAD R21, R6.reuse, R12, R21 ;  /* 0x0000000c06157224 */ /* 0x040fe400078e0215 */
[----:B------:R-:W-:Y:S01]  /*1130*/  @!P3 IMAD.IADD R17, R17, 0x1, -R6 ;  /* 0x000000011111b824 */ /* 0x000fe200078e0a06 */
[C---:B------:R-:W-:Y:S01]  /*1140*/  ISETP.GT.U32.AND P3, PT, R6.reuse, R25, PT ;  /* 0x000000190600720c */ /* 0x040fe20003f64070 */
[----:B------:R-:W-:-:S02]  /*1150*/  IMAD R23, R6, R14, R23 ;  /* 0x0000000e06177224 */ /* 0x000fc400078e0217 */
[----:B------:R-:W-:Y:S02]  /*1160*/  IMAD.MOV.U32 R27, RZ, RZ, R4 ;  /* 0x000000ffff1b7224 */ /* 0x000fe400078e0004 */
[--C-:B------:R-:W-:Y:S01]  /*1170*/  @!P6 IMAD.IADD R13, R13, 0x1, -R6.reuse ;  /* 0x000000010d0de824 */ /* 0x100fe200078e0a06 */
[C---:B------:R-:W-:Y:S01]  /*1180*/  ISETP.GT.U32.AND P6, PT, R6.reuse, R21, PT ;  /* 0x000000150600720c */ /* 0x040fe20003fc4070 */
[----:B------:R-:W-:Y:S01]  /*1190*/  @!P1 IMAD.IADD R15, R15, 0x1, -R6 ;  /* 0x000000010f0f9824 */ /* 0x000fe200078e0a06 */
[----:B------:R-:W-:Y:S01]  /*11a0*/  ISETP.GT.U32.AND P1, PT, R6, R23, PT ;  /* 0x000000170600720c */ /* 0x000fe20003f24070 */
[----:B------:R-:W-:-:S04]  /*11b0*/  IMAD.HI.U32 R4, R5, R27, RZ ;  /* 0x0000001b05047227 */ /* 0x000fc800078e00ff */
[----:B------:R-:W-:Y:S01]  /*11c0*/  @!P0 IMAD.IADD R19, R19, 0x1, -R6 ;  /* 0x0000000113138824 */ /* 0x000fe200078e0a06 */
[----:B------:R-:W-:Y:S01]  /*11d0*/  ISETP.GE.AND P0, PT, R18, RZ, PT ;  /* 0x000000ff1200720c */ /* 0x000fe20003f06270 */
[----:B------:R-:W-:Y:S01]  /*11e0*/  IMAD.MOV R4, RZ, RZ, -R4 ;  /* 0x000000ffff047224 */ /* 0x000fe200078e0a04 */
[----:B------:R-:W-:Y:S01]  /*11f0*/  LOP3.LUT R18, R8, 0x18, RZ, 0xfc, !PT ;  /* 0x0000001808127812 */ /* 0x000fe200078efcff */
[----:B------:R-:W-:Y:S01]  /*1200*/  @!P3 IMAD.IADD R25, R25, 0x1, -R6 ;  /* 0x000000011919b824 */ /* 0x000fe200078e0a06 */
[----:B------:R-:W-:Y:S01]  /*1210*/  ISETP.GE.AND P3, PT, R24, RZ, PT ;  /* 0x000000ff1800720c */ /* 0x000fe20003f66270 */
[----:B------:R-:W-:Y:S01]  /*1220*/  IMAD R27, R6, R4, R27 ;  /* 0x00000004061b7224 */ /* 0x000fe200078e021b */
[----:B------:R-:W-:Y:S01]  /*1230*/  IABS R35, R18 ;  /* 0x0000001200237213 */ /* 0x000fe20000000000 */
[----:B------:R-:W-:Y:S01]  /*1240*/  IMAD.HI.U32 R4, R5, R29, RZ ;  /* 0x0000001d05047227 */ /* 0x000fe200078e00ff */
[----:B------:R-:W-:-:S03]  /*1250*/  LOP3.LUT R24, R8, 0x1e, RZ, 0xfc, !PT ;  /* 0x0000001e08187812 */ /* 0x000fc600078efcff */
[--C-:B------:R-:W-:Y:S01]  /*1260*/  @!P6 IMAD.IADD R21, R21, 0x1, -R6.reuse ;  /* 0x000000011515e824 */ /* 0x100fe200078e0a06 */
[----:B------:R-:W-:Y:S01]  /*1270*/  ISETP.GT.U32.AND P6, PT, R6, R27, PT ;  /* 0x0000001b0600720c */ /* 0x000fe20003fc4070 */
[----:B------:R-:W-:Y:S01]  /*1280*/  @!P1 IMAD.IADD R23, R23, 0x1, -R6 ;  /* 0x0000000117179824 */ /* 0x000fe200078e0a06 */
[----:B------:R-:W-:Y:S01]  /*1290*/  ISETP.GE.AND P1, PT, R22, RZ, PT ;  /* 0x000000ff1600720c */ /* 0x000fe20003f26270 */
[----:B------:R-:W-:Y:S01]  /*12a0*/  IMAD.MOV R4, RZ, RZ, -R4 ;  /* 0x000000ffff047224 */ /* 0x000fe200078e0a04 */
[----:B------:R-:W-:Y:S01]  /*12b0*/  LOP3.LUT R22, R8, 0x1a, RZ, 0xfc, !PT ;  /* 0x0000001a08167812 */ /* 0x000fe200078efcff */
[----:B------:R-:W-:Y:S01]  /*12c0*/  @!P4 IMAD.MOV R13, RZ, RZ, -R13 ;  /* 0x000000ffff0dc224 */ /* 0x000fe200078e0a0d */
[C---:B------:R-:W-:Y:S01]  /*12d0*/  ISETP.GT.U32.AND P4, PT, R6.reuse, R21, PT ;  /* 0x000000150600720c */ /* 0x040fe20003f84070 */
[----:B------:R-:W-:Y:S01]  /*12e0*/  IMAD.HI.U32 R12, R5, R31, RZ ;  /* 0x0000001f050c7227 */ /* 0x000fe200078e00ff */
[----:B------:R-:W-:Y:S02]  /*12f0*/  IABS R37, R22 ;  /* 0x0000001600257213 */ /* 0x000fe40000000000 */
[----:B------:R-:W-:Y:S01]  /*1300*/  IABS R41, R24 ;  /* 0x0000001800297213 */ /* 0x000fe20000000000 */
[C---:B------:R-:W-:Y:S01]  /*1310*/  IMAD R29, R6.reuse, R4, R29 ;  /* 0x00000004061d7224 */ /* 0x040fe200078e021d */
[----:B------:R-:W-:Y:S01]  /*1320*/  LOP3.LUT R4, R3, 0x20, RZ, 0xfc, !PT ;  /* 0x0000002003047812 */ /* 0x000fe200078efcff */
[----:B------:R-:W-:Y:S01]  /*1330*/  @!P0 IMAD.MOV R15, RZ, RZ, -R15 ;  /* 0x000000ffff0f8224 */ /* 0x000fe200078e0a0f */
[----:B------:R-:W-:Y:S01]  /*1340*/  ISETP.GT.U32.AND P0, PT, R6, R23, PT ;  /* 0x000000170600720c */ /* 0x000fe20003f04070 */
[----:B------:R-:W-:-:S04]  /*1350*/  IMAD.HI.U32 R14, R5, R33, RZ ;  /* 0x00000021050e7227 */ /* 0x000fc800078e00ff */
[----:B------:R-:W-:Y:S02]  /*1360*/  IMAD.MOV R12, RZ, RZ, -R12 ;  /* 0x000000ffff0c7224 */ /* 0x000fe400078e0a0c */
[----:B------:R-:W-:Y:S01]  /*1370*/  @!P3 IMAD.MOV R19, RZ, RZ, -R19 ;  /* 0x000000ffff13b224 */ /* 0x000fe200078e0a13 */
[C---:B------:R-:W-:Y:S01]  /*1380*/  ISETP.GT.U32.AND P3, PT, R6.reuse, R29, PT ;  /* 0x0000001d0600720c */ /* 0x040fe20003f64070 */
[----:B------:R-:W-:Y:S02]  /*1390*/  IMAD.MOV R14, RZ, RZ, -R14 ;  /* 0x000000ffff0e7224 */ /* 0x000fe400078e0a0e */
[C---:B------:R-:W-:Y:S02]  /*13a0*/  IMAD R31, R6.reuse, R12, R31 ;  /* 0x0000000c061f7224 */ /* 0x040fe400078e021f */
[C---:B------:R-:W-:Y:S02]  /*13b0*/  IMAD R33, R6.reuse, R14, R33 ;  /* 0x0000000e06217224 */ /* 0x040fe400078e0221 */
[--C-:B------:R-:W-:Y:S01]  /*13c0*/  @!P6 IMAD.IADD R27, R27, 0x1, -R6.reuse ;  /* 0x000000011b1be824 */ /* 0x100fe200078e0a06 */
[C---:B------:R-:W-:Y:S01]  /*13d0*/  ISETP.GT.U32.AND P6, PT, R6.reuse, R25, PT ;  /* 0x000000190600720c */ /* 0x040fe20003fc4070 */
[--C-:B------:R-:W-:Y:S01]  /*13e0*/  @!P4 IMAD.IADD R21, R21, 0x1, -R6.reuse ;  /* 0x000000011515c824 */ /* 0x100fe200078e0a06 */
[C---:B------:R-:W-:Y:S01]  /*13f0*/  ISETP.GT.U32.AND P4, PT, R6.reuse, R31, PT ;  /* 0x0000001f0600720c */ /* 0x040fe20003f84070 */
[----:B------:R-:W-:Y:S01]  /*1400*/  @!P1 IMAD.MOV R17, RZ, RZ, -R17 ;  /* 0x000000ffff119224 */ /* 0x000fe200078e0a11 */
[C---:B------:R-:W-:Y:S01]  /*1410*/  ISETP.GT.U32.AND P1, PT, R6.reuse, R27, PT ;  /* 0x0000001b0600720c */ /* 0x040fe20003f24070 */
[--C-:B------:R-:W-:Y:S01]  /*1420*/  @!P0 IMAD.IADD R23, R23, 0x1, -R6.reuse ;  /* 0x0000000117178824 */ /* 0x100fe200078e0a06 */
[----:B------:R-:W-:Y:S01]  /*1430*/  ISETP.GT.U32.AND P0, PT, R6, R33, PT ;  /* 0x000000210600720c */ /* 0x000fe20003f04070 */
[----:B------:R-:W-:Y:S01]  /*1440*/  @!P3 IMAD.IADD R29, R29, 0x1, -R6 ;  /* 0x000000011d1db824 */ /* 0x000fe200078e0a06 */
[----:B------:R-:W-:Y:S01]  /*1450*/  ISETP.GE.AND P3, PT, R30, RZ, PT ;  /* 0x000000ff1e00720c */ /* 0x000fe20003f66270 */
[----:B------:R-:W-:Y:S01]  /*1460*/  IMAD.HI.U32 R12, R5, R35, RZ ;  /* 0x00000023050c7227 */ /* 0x000fe200078e00ff */
[----:B------:R-:W-:-:S03]  /*1470*/  LOP3.LUT R30, R8, 0x2e, RZ, 0xfc, !PT ;  /* 0x0000002e081e7812 */ /* 0x000fc600078efcff */
[--C-:B------:R-:W-:Y:S01]  /*1480*/  @!P6 IMAD.IADD R25, R25, 0x1, -R6.reuse ;  /* 0x000000011919e824 */ /* 0x100fe200078e0a06 */
[----:B------:R-:W-:Y:S01]  /*1490*/  ISETP.GE.AND P6, PT, R26, RZ, PT ;  /* 0x000000ff1a00720c */ /* 0x000fe20003fc6270 */
[--C-:B------:R-:W-:Y:S01]  /*14a0*/  @!P4 IMAD.IADD R31, R31, 0x1, -R6.reuse ;  /* 0x000000011f1fc824 */ /* 0x100fe200078e0a06 */
[----:B------:R-:W-:Y:S01]  /*14b0*/  ISETP.GE.AND P4, PT, R16, RZ, PT ;  /* 0x000000ff1000720c */ /* 0x000fe20003f86270 */
[--C-:B------:R-:W-:Y:S01]  /*14c0*/  @!P1 IMAD.IADD R27, R27, 0x1, -R6.reuse ;  /* 0x000000011b1b9824 */ /* 0x100fe200078e0a06 */
[----:B------:R-:W-:Y:S01]  /*14d0*/  ISETP.GE.AND P1, PT, R28, RZ, PT ;  /* 0x000000ff1c00720c */ /* 0x000fe20003f26270 */
[----:B------:R-:W-:Y:S01]  /*14e0*/  @!P0 IMAD.IADD R33, R33, 0x1, -R6 ;  /* 0x0000000121218824 */ /* 0x000fe200078e0a06 */
[----:B------:R-:W-:Y:S01]  /*14f0*/  ISETP.GE.AND P0, PT, R4, UR14, PT ;  /* 0x0000000e04007c0c */ /* 0x000fe2000bf06270 */
[----:B------:R-:W-:Y:S01]  /*1500*/  IMAD.MOV R12, RZ, RZ, -R12 ;  /* 0x000000ffff0c7224 */ /* 0x000fe200078e0a0c */
[----:B------:R-:W-:Y:S01]  /*1510*/  LOP3.LUT R16, R8, 0x1c, RZ, 0xfc, !PT ;  /* 0x0000001c08107812 */ /* 0x000fe200078efcff */
[----:B------:R-:W-:Y:S01]  /*1520*/  @!P3 IMAD.MOV R25, RZ, RZ, -R25 ;  /* 0x000000ffff19b224 */ /* 0x000fe200078e0a19 */
[C---:B------:R-:W-:Y:S01]  /*1530*/  ISETP.GT.U32.AND P3, PT, R6.reuse, R33, PT ;  /* 0x000000210600720c */ /* 0x040fe20003f64070 */
[C---:B------:R-:W-:Y:S01]  /*1540*/  IMAD R35, R6.reuse, R12, R35 ;  /* 0x0000000c06237224 */ /* 0x040fe200078e0223 */
[----:B------:R-:W-:Y:S01]  /*1550*/  SEL R12, R45, RZ, !P0 ;  /* 0x000000ff2d0c7207 */ /* 0x000fe20004000000 */
[----:B------:R-:W-:Y:S01]  /*1560*/  IMAD.HI.U32 R14, R5, R37, RZ ;  /* 0x00000025050e7227 */ /* 0x000fe200078e00ff */
[----:B------:R-:W-:-:S02]  /*1570*/  ISETP.GT.U32.AND P0, PT, R6, R29, PT ;  /* 0x0000001d0600720c */ /* 0x000fc40003f04070 */
[----:B------:R-:W-:Y:S01]  /*1580*/  IABS R39, R16 ;  /* 0x0000001000277213 */ /* 0x000fe20000000000 */
[----:B------:R-:W-:Y:S01]  /*1590*/  @!P4 IMAD.MOV R27, RZ, RZ, -R27 ;  /* 0x000000ffff1bc224 */ /* 0x000fe200078e0a1b */
[----:B------:R-:W-:Y:S01]  /*15a0*/  ISETP.GT.U32.AND P4, PT, R6, R35, PT ;  /* 0x000000230600720c */ /* 0x000fe20003f84070 */
[----:B------:R-:W-:Y:S01]  /*15b0*/  IMAD.MOV R14, RZ, RZ, -R14 ;  /* 0x000000ffff0e7224 */ /* 0x000fe200078e0a0e */
[----:B------:R-:W-:Y:S01]  /*15c0*/  LOP3.LUT R28, R8, 0x22, RZ, 0xfc, !PT ;  /* 0x00000022081c7812 */ /* 0x000fe200078efcff */
[----:B------:R-:W-:Y:S01]  /*15d0*/  @!P1 IMAD.MOV R23, RZ, RZ, -R23 ;  /* 0x000000ffff179224 */ /* 0x000fe200078e0a17 */
[C---:B------:R-:W-:Y:S01]  /*15e0*/  ISETP.GT.U32.AND P1, PT, R6.reuse, R31, PT ;  /* 0x0000001f0600720c */ /* 0x040fe20003f24070 */
[----:B------:R-:W-:Y:S01]  /*15f0*/  IMAD R37, R6, R14, R37 ;  /* 0x0000000e06257224 */ /* 0x000fe200078e0225 */
[----:B------:R-:W-:Y:S01]  /*1600*/  IABS R47, R28 ;  /* 0x0000001c002f7213 */ /* 0x000fe20000000000 */
[----:B------:R-:W-:Y:S01]  /*1610*/  @!P6 IMAD.MOV R21, RZ, RZ, -R21 ;  /* 0x000000ffff15e224 */ /* 0x000fe200078e0a15 */
[----:B------:R-:W-:Y:S01]  /*1620*/  ISETP.NE.U32.AND P6, PT, R12, RZ, PT ;  /* 0x000000ff0c00720c */ /* 0x000fe20003fc5070 */
[----:B------:R-:W-:Y:S01]  /*1630*/  @!P3 IMAD.IADD R33, R33, 0x1, -R6 ;  /* 0x000000012121b824 */ /* 0x000fe200078e0a06 */
[----:B------:R-:W-:Y:S01]  /*1640*/  ISETP.GE.AND P3, PT, R34, RZ, PT ;  /* 0x000000ff2200720c */ /* 0x000fe20003f66270 */
[----:B------:R-:W-:Y:S01]  /*1650*/  IMAD.HI.U32 R12, R5, R39, RZ ;  /* 0x00000027050c7227 */ /* 0x000fe200078e00ff */
[----:B------:R-:W-:-:S02]  /*1660*/  LOP3.LUT R26, R8, 0x20, RZ, 0xfc, !PT ;  /* 0x00000020081a7812 */ /* 0x000fc400078efcff */
[----:B------:R-:W-:Y:S01]  /*1670*/  IABS R61, R30 ;  /* 0x0000001e003d7213 */ /* 0x000fe20000000000 */
[----:B------:R-:W-:Y:S01]  /*1680*/  @!P0 IMAD.IADD R29, R29, 0x1, -R6 ;  /* 0x000000011d1d8824 */ /* 0x000fe200078e0a06 */
[----:B------:R-:W-:Y:S01]  /*1690*/  ISETP.GT.U32.AND P0, PT, R6, R37, PT ;  /* 0x000000250600720c */ /* 0x000fe20003f04070 */
[----:B------:R-:W-:Y:S01]  /*16a0*/  IMAD.MOV R12, RZ, RZ, -R12 ;  /* 0x000000ffff0c7224 */ /* 0x000fe200078e0a0c */
[----:B------:R-:W-:Y:S01]  /*16b0*/  IABS R43, R26 ;  /* 0x0000001a002b7213 */ /* 0x000fe20000000000 */
[--C-:B------:R-:W-:Y:S01]  /*16c0*/  @!P4 IMAD.IADD R35, R35, 0x1, -R6.reuse ;  /* 0x000000012323c824 */ /* 0x100fe200078e0a06 */
[----:B------:R-:W-:Y:S01]  /*16d0*/  ISETP.GE.AND P4, PT, R36, RZ, PT ;  /* 0x000000ff2400720c */ /* 0x000fe20003f86270 */
[----:B------:R-:W-:Y:S01]  /*16e0*/  @!P1 IMAD.IADD R31, R31, 0x1, -R6 ;  /* 0x000000011f1f9824 */ /* 0x000fe200078e0a06 */
[----:B------:R-:W-:Y:S01]  /*16f0*/  ISETP.GE.AND P1, PT, R32, RZ, PT ;  /* 0x000000ff2000720c */ /* 0x000fe20003f26270 */
[----:B------:R-:W-:Y:S01]  /*1700*/  IMAD R39, R6, R12, R39 ;  /* 0x0000000c06277224 */ /* 0x000fe200078e0227 */
[----:B------:R-:W-:Y:S01]  /*1710*/  LOP3.LUT R32, R8, 0x34, RZ, 0xfc, !PT ;  /* 0x0000003408207812 */ /* 0x000fe200078efcff */
[----:B------:R-:W-:-:S02]  /*1720*/  @!P3 IMAD.MOV R31, RZ, RZ, -R31 ;  /* 0x000000ffff1fb224 */ /* 0x000fc400078e0a1f */
[----:B------:R-:W-:Y:S01]  /*1730*/  IMAD.HI.U32 R12, R5, R41, RZ ;  /* 0x00000029050c7227 */ /* 0x000fe200078e00ff */
[C---:B------:R-:W-:Y:S02]  /*1740*/  ISETP.GT.U32.AND P3, PT, R6.reuse, R39, PT ;  /* 0x000000270600720c */ /* 0x040fe40003f64070 */
[----:B------:R-:W-:Y:S01]  /*1750*/  IABS R67, R32 ;  /* 0x0000002000437213 */ /* 0x000fe20000000000 */
[----:B------:R-:W-:Y:S01]  /*1760*/  @!P0 IMAD.IADD R37, R37, 0x1, -R6 ;  /* 0x0000000125258824 */ /* 0x000fe200078e0a06 */
[----:B------:R-:W-:Y:S01]  /*1770*/  ISETP.GT.U32.AND P0, PT, R6, R35, PT ;  /* 0x000000230600720c */ /* 0x000fe20003f04070 */
[----:B------:R-:W-:Y:S01]  /*1780*/  @!P4 IMAD.MOV R33, RZ, RZ, -R33 ;  /* 0x000000ffff21c224 */ /* 0x000fe200078e0a21 */
[----:B------:R-:W-:Y:S01]  /*1790*/  ISETP.GE.AND P4, PT, R18, RZ, PT ;  /* 0x000000ff1200720c */ /* 0x000fe20003f86270 */
[----:B------:R-:W-:Y:S01]  /*17a0*/  @!P1 IMAD.MOV R29, RZ, RZ, -R29 ;  /* 0x000000ffff1d9224 */ /* 0x000fe200078e0a1d */
[----:B------:R-:W-:Y:S01]  /*17b0*/  ISETP.GT.U32.AND P1, PT, R6, R37, PT ;  /* 0x000000250600720c */ /* 0x000fe20003f24070 */
[----:B------:R-:W-:Y:S01]  /*17c0*/  IMAD.MOV R12, RZ, RZ, -R12 ;  /* 0x000000ffff0c7224 */ /* 0x000fe200078e0a0c */
[----:B------:R-:W-:Y:S01]  /*17d0*/  LOP3.LUT R18, R8, 0x24, RZ, 0xfc, !PT ;  /* 0x0000002408127812 */ /* 0x000fe200078efcff */
[----:B------:R-:W-:-:S03]  /*17e0*/  IMAD.HI.U32 R14, R5, R47, RZ ;  /* 0x0000002f050e7227 */ /* 0x000fc600078e00ff */
[----:B------:R-:W-:Y:S01]  /*17f0*/  IABS R49, R18 ;  /* 0x0000001200317213 */ /* 0x000fe20000000000 */
[--C-:B------:R-:W-:Y:S02]  /*1800*/  @!P3 IMAD.IADD R39, R39, 0x1, -R6.reuse ;  /* 0x000000012727b824 */ /* 0x100fe400078e0a06 */
[----:B------:R-:W-:Y:S01]  /*1810*/  @!P0 IMAD.IADD R35, R35, 0x1, -R6 ;  /* 0x0000000123238824 */ /* 0x000fe200078e0a06 */
[----:B------:R-:W-:Y:S01]  /*1820*/  ISETP.GE.AND P0, PT, R22, RZ, PT ;  /* 0x000000ff1600720c */ /* 0x000fe20003f06270 */
[C---:B------:R-:W-:Y:S01]  /*1830*/  IMAD R41, R6.reuse, R12, R41 ;  /* 0x0000000c06297224 */ /* 0x040fe200078e0229 */
[----:B------:R-:W-:Y:S01]  /*1840*/  ISETP.GT.U32.AND P3, PT, R6, R39, PT ;  /* 0x000000270600720c */ /* 0x000fe20003f64070 */
[----:B------:R-:W-:Y:S01]  /*1850*/  @!P4 IMAD.MOV R35, RZ, RZ, -R35 ;  /* 0x000000ffff23c224 */ /* 0x000fe200078e0a23 */
[----:B------:R-:W-:Y:S01]  /*1860*/  ISETP.GE.AND P4, PT, R16, RZ, PT ;  /* 0x000000ff1000720c */ /* 0x000fe20003f86270 */
[----:B------:R-:W-:Y:S01]  /*1870*/  IMAD.MOV R14, RZ, RZ, -R14 ;  /* 0x000000ffff0e7224 */ /* 0x000fe200078e0a0e */
[----:B------:R-:W-:Y:S01]  /*1880*/  LOP3.LUT R16, R8, 0x26, RZ, 0xfc, !PT ;  /* 0x0000002608107812 */ /* 0x000fe200078efcff */
[----:B------:R-:W-:Y:S01]  /*1890*/  @!P1 IMAD.IADD R37, R37, 0x1, -R6 ;  /* 0x0000000125259824 */ /* 0x000fe200078e0a06 */
[C---:B------:R-:W-:Y:S01]  /*18a0*/  ISETP.GT.U32.AND P1, PT, R6.reuse, R41, PT ;  /* 0x000000290600720c */ /* 0x040fe20003f24070 */
[----:B------:R-:W-:Y:S01]  /*18b0*/  IMAD R47, R6, R14, R47 ;  /* 0x0000000e062f7224 */ /* 0x000fe200078e022f */
[----:B------:R-:W-:Y:S01]  /*18c0*/  IABS R53, R16 ;  /* 0x0000001000357213 */ /* 0x000fe20000000000 */
[----:B------:R-:W-:Y:S01]  /*18d0*/  IMAD.HI.U32 R12, R5, R43, RZ ;  /* 0x0000002b050c7227 */ /* 0x000fe200078e00ff */
[----:B------:R-:W-:-:S03]  /*18e0*/  LOP3.LUT R22, R8, 0x28, RZ, 0xfc, !PT ;  /* 0x0000002808167812 */ /* 0x000fc600078efcff */
[----:B------:R-:W-:Y:S01]  /*18f0*/  @!P3 IMAD.IADD R39, R39, 0x1, -R6 ;  /* 0x000000012727b824 */ /* 0x000fe200078e0a06 */
[----:B------:R-:W-:Y:S01]  /*1900*/  IABS R55, R22 ;  /* 0x0000001600377213 */ /* 0x000fe20000000000 */
[----:B------:R-:W-:Y:S02]  /*1910*/  IMAD.MOV R12, RZ, RZ, -R12 ;  /* 0x000000ffff0c7224 */ /* 0x000fe400078e0a0c */
[----:B------:R-:W-:Y:S01]  /*1920*/  @!P4 IMAD.MOV R39, RZ, RZ, -R39 ;  /* 0x000000ffff27c224 */ /* 0x000fe200078e0a27 */
[C---:B------:R-:W-:Y:S01]  /*1930*/  ISETP.GT.U32.AND P4, PT, R6.reuse, R47, PT ;  /* 0x0000002f0600720c */ /* 0x040fe20003f84070 */
[----:B------:R-:W-:Y:S02]  /*1940*/  IMAD R43, R6, R12, R43 ;  /* 0x0000000c062b7224 */ /* 0x000fe400078e022b */
[----:B------:R-:W-:-:S03]  /*1950*/  IMAD.HI.U32 R12, R5, R49, RZ ;  /* 0x00000031050c7227 */ /* 0x000fc600078e00ff */
[C---:B------:R-:W-:Y:S01]  /*1960*/  ISETP.GT.U32.AND P3, PT, R6.reuse, R43, PT ;  /* 0x0000002b0600720c */ /* 0x040fe20003f64070 */
[----:B------:R-:W-:Y:S02]  /*1970*/  @!P1 IMAD.IADD R41, R41, 0x1, -R6 ;  /* 0x0000000129299824 */ /* 0x000fe400078e0a06 */
[----:B------:R-:W-:Y:S02]  /*1980*/  IMAD.MOV R12, RZ, RZ, -R12 ;  /* 0x000000ffff0c7224 */ /* 0x000fe400078e0a0c */
[----:B------:R-:W-:Y:S01]  /*1990*/  @!P0 IMAD.MOV R37, RZ, RZ, -R37 ;  /* 0x000000ffff258224 */ /* 0x000fe200078e0a25 */
[C---:B------:R-:W-:Y:S01]  /*19a0*/  ISETP.GT.U32.AND P1, PT, R6.reuse, R41, PT ;  /* 0x000000290600720c */ /* 0x040fe20003f24070 */
[----:B------:R-:W-:Y:S01]  /*19b0*/  IMAD R49, R6, R12, R49 ;  /* 0x0000000c06317224 */ /* 0x000fe200078e0231 */
[----:B------:R-:W-:Y:S01]  /*19c0*/  ISETP.GE.AND P0, PT, R24, RZ, PT ;  /* 0x000000ff1800720c */ /* 0x000fe20003f06270 */
[----:B------:R-:W-:Y:S01]  /*19d0*/  @!P4 IMAD.IADD R47, R47, 0x1, -R6 ;  /* 0x000000012f2fc824 */ /* 0x000fe200078e0a06 */
[----:B------:R-:W-:Y:S01]  /*19e0*/  LOP3.LUT R24, R8, 0x2a, RZ, 0xfc, !PT ;  /* 0x0000002a08187812 */ /* 0x000fe200078efcff */
[----:B------:R-:W-:-:S03]  /*19f0*/  IMAD.HI.U32 R12, R5, R53, RZ ;  /* 0x00000035050c7227 */ /* 0x000fc600078e00ff */
[----:B------:R-:W-:Y:S01]  /*1a00*/  ISETP.GT.U32.AND P4, PT, R6, R47, PT ;  /* 0x0000002f0600720c */ /* 0x000fe20003f84070 */
[----:B------:R-:W-:Y:S01]  /*1a10*/  IMAD.MOV R14, RZ, RZ, -R12 ;  /* 0x000000ffff0e7224 */ /* 0x000fe200078e0a0c */
[----:B------:R-:W-:Y:S01]  /*1a20*/  IABS R57, R24 ;  /* 0x0000001800397213 */ /* 0x000fe20000000000 */
[----:B------:R-:W-:-:S04]  /*1a30*/  IMAD.HI.U32 R12, R5, R55, RZ ;  /* 0x00000037050c7227 */ /* 0x000fc800078e00ff */
[----:B------:R-:W-:Y:S02]  /*1a40*/  @!P3 IMAD.IADD R43, R43, 0x1, -R6 ;  /* 0x000000012b2bb824 */ /* 0x000fe400078e0a06 */
[----:B------:R-:W-:Y:S02]  /*1a50*/  IMAD.MOV R12, RZ, RZ, -R12 ;  /* 0x000000ffff0c7224 */ /* 0x000fe400078e0a0c */
[--C-:B------:R-:W-:Y:S01]  /*1a60*/  @!P1 IMAD.IADD R41, R41, 0x1, -R6.reuse ;  /* 0x0000000129299824 */ /* 0x100fe200078e0a06 */
[C---:B------:R-:W-:Y:S01]  /*1a70*/  ISETP.GT.U32.AND P3, PT, R6.reuse, R43, PT ;  /* 0x0000002b0600720c */ /* 0x040fe20003f64070 */
[----:B------:R-:W-:Y:S01]  /*1a80*/  IMAD R55, R6, R12, R55 ;  /* 0x0000000c06377224 */ /* 0x000fe200078e0237 */
[----:B------:R-:W-:Y:S01]  /*1a90*/  ISETP.GE.AND P1, PT, R26, RZ, PT ;  /* 0x000000ff1a00720c */ /* 0x000fe20003f26270 */
[----:B------:R-:W-:Y:S01]  /*1aa0*/  @!P0 IMAD.MOV R41, RZ, RZ, -R41 ;  /* 0x000000ffff298224 */ /* 0x000fe200078e0a29 */
[C---:B------:R-:W-:Y:S01]  /*1ab0*/  ISETP.GT.U32.AND P0, PT, R6.reuse, R49, PT ;  /* 0x000000310600720c */ /* 0x040fe20003f04070 */
[----:B------:R-:W-:Y:S01]  /*1ac0*/  @!P4 IMAD.IADD R47, R47, 0x1, -R6 ;  /* 0x000000012f2fc824 */ /* 0x000fe200078e0a06 */
[C---:B------:R-:W-:Y:S01]  /*1ad0*/  ISETP.GT.U32.AND P4, PT, R6.reuse, R55, PT ;  /* 0x000000370600720c */ /* 0x040fe20003f84070 */
[----:B------:R-:W-:Y:S01]  /*1ae0*/  IMAD R53, R6, R14, R53 ;  /* 0x0000000e06357224 */ /* 0x000fe200078e0235 */
[----:B------:R-:W-:Y:S01]  /*1af0*/  LOP3.LUT R26, R8, 0x2c, RZ, 0xfc, !PT ;  /* 0x0000002c081a7812 */ /* 0x000fe200078efcff */
[----:B------:R-:W-:-:S03]  /*1b00*/  IMAD.HI.U32 R12, R5, R57, RZ ;  /* 0x00000039050c7227 */ /* 0x000fc600078e00ff */
[----:B------:R-:W-:Y:S01]  /*1b10*/  IABS R59, R26 ;  /* 0x0000001a003b7213 */ /* 0x000fe20000000000 */
[----:B------:R-:W-:Y:S01]  /*1b20*/  @!P3 IMAD.IADD R43, R43, 0x1, -R6 ;  /* 0x000000012b2bb824 */ /* 0x000fe200078e0a06 */
[----:B------:R-:W-:Y:S01]  /*1b30*/  ISETP.GT.U32.AND P3, PT, R6, R53, PT ;  /* 0x000000350600720c */ /* 0x000fe20003f64070 */
[----:B------:R-:W-:Y:S02]  /*1b40*/  IMAD.MOV R12, RZ, RZ, -R12 ;  /* 0x000000ffff0c7224 */ /* 0x000fe400078e0a0c */
[--C-:B------:R-:W-:Y:S01]  /*1b50*/  @!P0 IMAD.IADD R49, R49, 0x1, -R6.reuse ;  /* 0x0000000131318824 */ /* 0x100fe200078e0a06 */
[----:B------:R-:W-:Y:S01]  /*1b60*/  ISETP.GE.AND P0, PT, R28, RZ, PT ;  /* 0x000000ff1c00720c */ /* 0x000fe20003f06270 */
[----:B------:R-:W-:Y:S01]  /*1b70*/  @!P4 IMAD.IADD R55, R55, 0x1, -R6 ;  /* 0x000000013737c824 */ /* 0x000fe200078e0a06 */
[----:B------:R-:W-:Y:S01]  /*1b80*/  LOP3.LUT R28, R8, 0x32, RZ, 0xfc, !PT ;  /* 0x00000032081c7812 */ /* 0x000fe200078efcff */
[C---:B------:R-:W-:Y:S02]  /*1b90*/  IMAD R57, R6.reuse, R12, R57 ;  /* 0x0000000c06397224 */ /* 0x040fe400078e0239 */
[----:B------:R-:W-:Y:S01]  /*1ba0*/  IMAD.HI.U32 R12, R5, R61, RZ ;  /* 0x0000003d050c7227 */ /* 0x000fe200078e00ff */
[----:B------:R-:W-:-:S02]  /*1bb0*/  ISETP.GT.U32.AND P4, PT, R6, R55, PT ;  /* 0x000000370600720c */ /* 0x000fc40003f84070 */
[----:B------:R-:W-:Y:S01]  /*1bc0*/  IABS R65, R28 ;  /* 0x0000001c00417213 */ /* 0x000fe20000000000 */
[----:B------:R-:W-:Y:S01]  /*1bd0*/  @!P3 IMAD.IADD R53, R53, 0x1, -R6 ;  /* 0x000000013535b824 */ /* 0x000fe200078e0a06 */
[C---:B------:R-:W-:Y:S01]  /*1be0*/  ISETP.GT.U32.AND P3, PT, R6.reuse, R49, PT ;  /* 0x000000310600720c */ /* 0x040fe20003f64070 */
[----:B------:R-:W-:Y:S02]  /*1bf0*/  IMAD.MOV R12, RZ, RZ, -R12 ;  /* 0x000000ffff0c7224 */ /* 0x000fe400078e0a0c */
[----:B------:R-:W-:Y:S01]  /*1c00*/  @!P0 IMAD.MOV R47, RZ, RZ, -R47 ;  /* 0x000000ffff2f8224 */ /* 0x000fe200078e0a2f */
[C---:B------:R-:W-:Y:S01]  /*1c10*/  ISETP.GT.U32.AND P0, PT, R6.reuse, R57, PT ;  /* 0x000000390600720c */ /* 0x040fe20003f04070 */
[C---:B------:R-:W-:Y:S02]  /*1c20*/  IMAD R61, R6.reuse, R12, R61 ;  /* 0x0000000c063d7224 */ /* 0x040fe400078e023d */
[----:B------:R-:W-:Y:S01]  /*1c30*/  @!P1 IMAD.MOV R43, RZ, RZ, -R43 ;  /* 0x000000ffff2b9224 */ /* 0x000fe200078e0a2b */
[----:B------:R-:W-:Y:S01]  /*1c40*/  ISETP.GT.U32.AND P1, PT, R6, R53, PT ;  /* 0x000000350600720c */ /* 0x000fe20003f24070 */
[----:B------:R-:W-:-:S04]  /*1c50*/  IMAD.HI.U32 R14, R5, R59, RZ ;  /* 0x0000003b050e7227 */ /* 0x000fc800078e00ff */
[----:B------:R-:W-:Y:S01]  /*1c60*/  @!P4 IMAD.IADD R55, R55, 0x1, -R6 ;  /* 0x000000013737c824 */ /* 0x000fe200078e0a06 */
[----:B------:R-:W-:Y:S01]  /*1c70*/  ISETP.GT.U32.AND P4, PT, R6, R61, PT ;  /* 0x0000003d0600720c */ /* 0x000fe20003f84070 */
[----:B------:R-:W-:Y:S02]  /*1c80*/  IMAD.MOV R14, RZ, RZ, -R14 ;  /* 0x000000ffff0e7224 */ /* 0x000fe400078e0a0e */
[--C-:B------:R-:W-:Y:S01]  /*1c90*/  @!P3 IMAD.IADD R49, R49, 0x1, -R6.reuse ;  /* 0x000000013131b824 */ /* 0x100fe200078e0a06 */
[----:B------:R-:W-:Y:S01]  /*1ca0*/  ISETP.GE.AND P3, PT, R18, RZ, PT ;  /* 0x000000ff1200720c */ /* 0x000fe20003f66270 */
[----:B------:R-:W-:Y:S01]  /*1cb0*/  IMAD R59, R6, R14, R59 ;  /* 0x0000000e063b7224 */ /* 0x000fe200078e023b */
[----:B------:R-:W-:Y:S01]  /*1cc0*/  LOP3.LUT R18, R8, 0x30, RZ, 0xfc, !PT ;  /* 0x0000003008127812 */ /* 0x000fe200078efcff */
[--C-:B------:R-:W-:Y:S01]  /*1cd0*/  @!P0 IMAD.IADD R57, R57, 0x1, -R6.reuse ;  /* 0x0000000139398824 */ /* 0x100fe200078e0a06 */
[----:B------:R-:W-:Y:S01]  /*1ce0*/  ISETP.GE.AND P0, PT, R16, RZ, PT ;  /* 0x000000ff1000720c */ /* 0x000fe20003f06270 */
[----:B------:R-:W-:Y:S01]  /*1cf0*/  @!P1 IMAD.IADD R53, R53, 0x1, -R6 ;  /* 0x0000000135359824 */ /* 0x000fe200078e0a06 */
[----:B------:R-:W-:Y:S01]  /*1d00*/  IABS R63, R18 ;  /* 0x00000012003f7213 */ /* 0x000fe20000000000 */
[----:B------:R-:W-:Y:S01]  /*1d10*/  IMAD.HI.U32 R14, R5, R67, RZ ;  /* 0x00000043050e7227 */ /* 0x000fe200078e00ff */
[----:B------:R-:W-:-:S03]  /*1d20*/  ISETP.GT.U32.AND P1, PT, R6, R59, PT ;  /* 0x0000003b0600720c */ /* 0x000fc60003f24070 */
[----:B------:R-:W-:Y:S01]  /*1d30*/  @!P4 IMAD.IADD R61, R61, 0x1, -R6 ;  /* 0x000000013d3dc824 */ /* 0x000fe200078e0a06 */
[----:B------:R-:W-:Y:S01]  /*1d40*/  ISETP.GT.U32.AND P4, PT, R6, R57, PT ;  /* 0x000000390600720c */ /* 0x000fe20003f84070 */
[----:B------:R-:W-:-:S04]  /*1d50*/  IMAD.HI.U32 R12, R5, R63, RZ ;  /* 0x0000003f050c7227 */ /* 0x000fc800078e00ff */
[----:B------:R-:W-:Y:S02]  /*1d60*/  IMAD.MOV R16, RZ, RZ, -R12 ;  /* 0x000000ffff107224 */ /* 0x000fe400078e0a0c */
[----:B------:R-:W-:-:S04]  /*1d70*/  IMAD.HI.U32 R12, R5, R65, RZ ;  /* 0x00000041050c7227 */ /* 0x000fc800078e00ff */
[----:B------:R-:W-:Y:S01]  /*1d80*/  IMAD R63, R6, R16, R63 ;  /* 0x00000010063f7224 */ /* 0x000fe200078e023f */
[----:B------:R-:W-:Y:S01]  /*1d90*/  LOP3.LUT R16, R8, 0x3c, RZ, 0xfc, !PT ;  /* 0x0000003c08107812 */ /* 0x000fe200078efcff */
[--C-:B------:R-:W-:Y:S01]  /*1da0*/  @!P1 IMAD.IADD R59, R59, 0x1, -R6.reuse ;  /* 0x000000013b3b9824 */ /* 0x100fe200078e0a06 */
[----:B------:R-:W-:Y:S01]  /*1db0*/  ISETP.GE.AND P1, PT, R22, RZ, PT ;  /* 0x000000ff1600720c */ /* 0x000fe20003f26270 */
[----:B------:R-:W-:Y:S01]  /*1dc0*/  @!P4 IMAD.IADD R57, R57, 0x1, -R6 ;  /* 0x000000013939c824 */ /* 0x000fe200078e0a06 */
[----:B------:R-:W-:Y:S01]  /*1dd0*/  ISETP.GT.U32.AND P4, PT, R6, R63, PT ;  /* 0x0000003f0600720c */ /* 0x000fe20003f84070 */
[----:B------:R-:W-:Y:S01]  /*1de0*/  IMAD.MOV R12, RZ, RZ, -R12 ;  /* 0x000000ffff0c7224 */ /* 0x000fe200078e0a0c */
[----:B------:R-:W-:Y:S01]  /*1df0*/  LOP3.LUT R22, R8, 0x36, RZ, 0xfc, !PT ;  /* 0x0000003608167812 */ /* 0x000fe200078efcff */
[----:B------:R-:W-:Y:S01]  /*1e00*/  @!P0 IMAD.MOV R53, RZ, RZ, -R53 ;  /* 0x000000ffff358224 */ /* 0x000fe200078e0a35 */
[C---:B------:R-:W-:Y:S01]  /*1e10*/  ISETP.GT.U32.AND P0, PT, R6.reuse, R59, PT ;  /* 0x0000003b0600720c */ /* 0x040fe20003f04070 */
[C---:B------:R-:W-:Y:S01]  /*1e20*/  IMAD R65, R6.reuse, R12, R65 ;  /* 0x0000000c06417224 */ /* 0x040fe200078e0241 */
[----:B------:R-:W-:Y:S01]  /*1e30*/  IABS R69, R22 ;  /* 0x0000001600457213 */ /* 0x000fe20000000000 */
[----:B------:R-:W-:Y:S01]  /*1e40*/  @!P3 IMAD.MOV R49, RZ, RZ, -R49 ;  /* 0x000000ffff31b224 */ /* 0x000fe200078e0a31 */
[----:B------:R-:W-:Y:S01]  /*1e50*/  ISETP.GT.U32.AND P3, PT, R6, R61, PT ;  /* 0x0000003d0600720c */ /* 0x000fe20003f64070 */
[----:B------:R-:W-:Y:S01]  /*1e60*/  IMAD.MOV R14, RZ, RZ, -R14 ;  /* 0x000000ffff0e7224 */ /* 0x000fe200078e0a0e */
[----:B------:R-:W-:Y:S01]  /*1e70*/  IABS R75, R16 ;  /* 0x00000010004b7213 */ /* 0x000fe20000000000 */
[----:B------:R-:W-:Y:S01]  /*1e80*/  @!P1 IMAD.MOV R55, RZ, RZ, -R55 ;  /* 0x000000ffff379224 */ /* 0x000fe200078e0a37 */
[----:B------:R-:W-:Y:S01]  /*1e90*/  ISETP.GE.AND P1, PT, R24, RZ, PT ;  /* 0x000000ff1800720c */ /* 0x000fe20003f26270 */
[--C-:B------:R-:W-:Y:S01]  /*1ea0*/  @!P4 IMAD.IADD R63, R63, 0x1, -R6.reuse ;  /* 0x000000013f3fc824 */ /* 0x100fe200078e0a06 */
[C---:B------:R-:W-:Y:S01]  /*1eb0*/  ISETP.GT.U32.AND P4, PT, R6.reuse, R65, PT ;  /* 0x000000410600720c */ /* 0x040fe20003f84070 */
[----:B------:R-:W-:Y:S01]  /*1ec0*/  IMAD R67, R6, R14, R67 ;  /* 0x0000000e06437224 */ /* 0x000fe200078e0243 */
[----:B------:R-:W-:Y:S01]  /*1ed0*/  LOP3.LUT R24, R8, 0x38, RZ, 0xfc, !PT ;  /* 0x0000003808187812 */ /* 0x000fe200078efcff */
[--C-:B------:R-:W-:Y:S01]  /*1ee0*/  @!P0 IMAD.IADD R59, R59, 0x1, -R6.reuse ;  /* 0x000000013b3b8824 */ /* 0x100fe200078e0a06 */
[----:B------:R-:W-:Y:S01]  /*1ef0*/  ISETP.GE.AND P0, PT, R26, RZ, PT ;  /* 0x000000ff1a00720c */ /* 0x000fe20003f06270 */
[----:B-1----:R-:W-:Y:S01]  /*1f00*/  IMAD R208, R208, UR4, RZ ;  /* 0x00000004d0d07c24 */ /* 0x002fe2000f8e02ff */
[----:B------:R-:W-:Y:S01]  /*1f10*/  LOP3.LUT R26, R8, 0x3a, RZ, 0xfc, !PT ;  /* 0x0000003a081a7812 */ /* 0x000fe200078efcff */
[----:B------:R-:W-:Y:S01]  /*1f20*/  IMAD.HI.U32 R8, R5, R69, RZ ;  /* 0x0000004505087227 */ /* 0x000fe200078e00ff */
[----:B------:R-:W-:Y:S01]  /*1f30*/  IABS R71, R24 ;  /* 0x0000001800477213 */ /* 0x000fe20000000000 */
[----:B------:R-:W-:Y:S01]  /*1f40*/  USHF.L.U32 UR4, UR12, 0x15, URZ ;  /* 0x000000150c047899 */ /* 0x000fe200080006ff */
[----:B------:R-:W-:Y:S01]  /*1f50*/  IABS R73, R26 ;  /* 0x0000001a00497213 */ /* 0x000fe20000000000 */
[----:B------:R-:W-:Y:S01]  /*1f60*/  @!P1 IMAD.MOV R57, RZ, RZ, -R57 ;  /* 0x000000ffff399224 */ /* 0x000fe200078e0a39 */
[----:B------:R-:W-:Y:S01]  /*1f70*/  ISETP.GT.U32.AND P1, PT, R6, R63, PT ;  /* 0x0000003f0600720c */ /* 0x000fe20003f24070 */
[--C-:B------:R-:W-:Y:S01]  /*1f80*/  @!P4 IMAD.IADD R65, R65, 0x1, -R6.reuse ;  /* 0x000000014141c824 */ /* 0x100fe200078e0a06 */
[----:B------:R-:W-:Y:S01]  /*1f90*/  ULOP3.LUT UR4, UR4, 0x600000, URZ, 0xc0, !UPT ;  /* 0x0060000004047892 */ /* 0x000fe2000f8ec0ff */
[----:B------:R-:W-:Y:S01]  /*1fa0*/  @!P3 IMAD.IADD R61, R61, 0x1, -R6 ;  /* 0x000000013d3db824 */ /* 0x000fe200078e0a06 */
[----:B------:R-:W-:Y:S01]  /*1fb0*/  ISETP.GE.AND P3, PT, R30, RZ, PT ;  /* 0x000000ff1e00720c */ /* 0x000fe20003f66270 */
[----:B------:R-:W-:Y:S01]  /*1fc0*/  IMAD.MOV R8, RZ, RZ, -R8 ;  /* 0x000000ffff087224 */ /* 0x000fe200078e0a08 */
[----:B------:R-:W-:Y:S01]  /*1fd0*/  ISETP.GT.U32.AND P4, PT, R6, R65, PT ;  /* 0x000000410600720c */ /* 0x000fe20003f84070 */
[----:B------:R-:W-:-:S04]  /*1fe0*/  IMAD.HI.U32 R12, R5, R71, RZ ;  /* 0x00000047050c7227 */ /* 0x000fc800078e00ff */
[C---:B------:R-:W-:Y:S02]  /*1ff0*/  IMAD R69, R6.reuse, R8, R69 ;  /* 0x0000000806457224 */ /* 0x040fe400078e0245 */
[----:B------:R-:W-:Y:S02]  /*2000*/  IMAD.MOV R12, RZ, RZ, -R12 ;  /* 0x000000ffff0c7224 */ /* 0x000fe400078e0a0c */
[--C-:B------:R-:W-:Y:S01]  /*2010*/  @!P1 IMAD.IADD R63, R63, 0x1, -R6.reuse ;  /* 0x000000013f3f9824 */ /* 0x100fe200078e0a06 */
[C---:B------:R-:W-:Y:S01]  /*2020*/  ISETP.GT.U32.AND P1, PT, R6.reuse, R69, PT ;  /* 0x000000450600720c */ /* 0x040fe20003f24070 */
[----:B------:R-:W-:Y:S02]  /*2030*/  IMAD R71, R6, R12, R71 ;  /* 0x0000000c06477224 */ /* 0x000fe400078e0247 */
[----:B------:R-:W-:Y:S01]  /*2040*/  @!P3 IMAD.MOV R61, RZ, RZ, -R61 ;  /* 0x000000ffff3db224 */ /* 0x000fe200078e0a3d */
[----:B------:R-:W-:Y:S01]  /*2050*/  ISETP.GE.AND P3, PT, R18, RZ, PT ;  /* 0x000000ff1200720c */ /* 0x000fe20003f66270 */
[----:B------:R-:W-:Y:S01]  /*2060*/  @!P0 IMAD.MOV R59, RZ, RZ, -R59 ;  /* 0x000000ffff3b8224 */ /* 0x000fe200078e0a3b */
[C---:B------:R-:W-:Y:S01]  /*2070*/  ISETP.GT.U32.AND P0, PT, R6.reuse, R67, PT ;  /* 0x000000430600720c */ /* 0x040fe20003f04070 */
[--C-:B------:R-:W-:Y:S01]  /*2080*/  @!P4 IMAD.IADD R65, R65, 0x1, -R6.reuse ;  /* 0x000000014141c824 */ /* 0x100fe200078e0a06 */
[----:B------:R-:W-:Y:S01]  /*2090*/  ISETP.GT.U32.AND P4, PT, R6, R71, PT ;  /* 0x000000470600720c */ /* 0x000fe20003f84070 */
[----:B------:R-:W-:Y:S01]  /*20a0*/  IMAD.HI.U32 R14, R5, R73, RZ ;  /* 0x00000049050e7227 */ /* 0x000fe200078e00ff */
[----:B------:R-:W1:Y:S03]  /*20b0*/  LDS R18, [UR7] ;  /* 0x00000007ff127984 */ /* 0x000e660008000800 */
[----:B------:R-:W-:-:S02]  /*20c0*/  @!P1 IMAD.IADD R69, R69, 0x1, -R6 ;  /* 0x0000000145459824 */ /* 0x000fc400078e0a06 */
[----:B------:R-:W-:-:S04]  /*20d0*/  IMAD.HI.U32 R5, R5, R75, RZ ;  /* 0x0000004b05057227 */ /* 0x000fc800078e00ff */
[----:B------:R-:W-:Y:S01]  /*20e0*/  @!P3 IMAD.MOV R63, RZ, RZ, -R63 ;  /* 0x000000ffff3fb224 */ /* 0x000fe200078e0a3f */
[----:B------:R-:W-:Y:S01]  /*20f0*/  ISETP.GT.U32.AND P3, PT, R6, R69, PT ;  /* 0x000000450600720c */ /* 0x000fe20003f64070 */
[----:B------:R-:W-:Y:S02]  /*2100*/  IMAD.U32 R8, RZ, RZ, UR16 ;  /* 0x00000010ff087e24 */ /* 0x000fe4000f8e00ff */
[--C-:B------:R-:W-:Y:S01]  /*2110*/  @!P0 IMAD.IADD R67, R67, 0x1, -R6.reuse ;  /* 0x0000000143438824 */ /* 0x100fe200078e0a06 */
[----:B------:R-:W-:Y:S01]  /*2120*/  ISETP.GE.AND P0, PT, R28, RZ, PT ;  /* 0x000000ff1c00720c */ /* 0x000fe20003f06270 */
[----:B------:R-:W-:Y:S02]  /*2130*/  @!P4 IMAD.IADD R71, R71, 0x1, -R6 ;  /* 0x000000014747c824 */ /* 0x000fe400078e0a06 */
[----:B------:R-:W-:Y:S01]  /*2140*/  IMAD.MOV R5, RZ, RZ, -R5 ;  /* 0x000000ffff057224 */ /* 0x000fe200078e0a05 */
[C---:B------:R-:W-:Y:S01]  /*2150*/  ISETP.GT.U32.AND P1, PT, R6.reuse, R67, PT ;  /* 0x000000430600720c */ /* 0x040fe20003f24070 */
[----:B------:R-:W-:Y:S01]  /*2160*/  IMAD.U32 R12, RZ, RZ, UR16 ;  /* 0x00000010ff0c7e24 */ /* 0x000fe2000f8e00ff */
[----:B------:R-:W-:Y:S01]  /*2170*/  ISETP.GT.U32.AND P4, PT, R6, R71, PT ;  /* 0x000000470600720c */ /* 0x000fe20003f84070 */
[----:B------:R-:W-:-:S02]  /*2180*/  IMAD R229, R8, 0x4, R231 ;  /* 0x0000000408e57824 */ /* 0x000fc400078e02e7 */
[----:B------:R-:W-:Y:S02]  /*2190*/  IMAD.MOV R14, RZ, RZ, -R14 ;  /* 0x000000ffff0e7224 */ /* 0x000fe400078e0a0e */
[----:B------:R-:W-:Y:S01]  /*21a0*/  IMAD R75, R6, R5, R75 ;  /* 0x00000005064b7224 */ /* 0x000fe200078e024b */
[----:B------:R-:W-:Y:S01]  /*21b0*/  LOP3.LUT R5, R3, 0x40, RZ, 0xfc, !PT ;  /* 0x0000004003057812 */ /* 0x000fe200078efcff */
[----:B------:R-:W-:Y:S02]  /*21c0*/  IMAD R227, R12, 0x4, R229 ;  /* 0x000000040ce37824 */ /* 0x000fe400078e02e5 */
[----:B------:R-:W-:Y:S02]  /*21d0*/  IMAD R73, R6, R14, R73 ;  /* 0x0000000e06497224 */ /* 0x000fe400078e0249 */
[----:B------:R-:W-:Y:S02]  /*21e0*/  IMAD R225, R8, 0x4, R227 ;  /* 0x0000000408e17824 */ /* 0x000fe400078e02e3 */
[----:B------:R-:W-:Y:S01]  /*21f0*/  @!P3 IMAD.IADD R69, R69, 0x1, -R6 ;  /* 0x000000014545b824 */ /* 0x000fe200078e0a06 */
[C---:B------:R-:W-:Y:S01]  /*2200*/  ISETP.GT.U32.AND P3, PT, R6.reuse, R75, PT ;  /* 0x0000004b0600720c */ /* 0x040fe20003f64070 */
[----:B------:R-:W-:Y:S01]  /*2210*/  @!P0 IMAD.MOV R65, RZ, RZ, -R65 ;  /* 0x000000ffff418224 */ /* 0x000fe200078e0a41 */
[----:B------:R-:W-:Y:S01]  /*2220*/  ISETP.GT.U32.AND P0, PT, R6, R73, PT ;  /* 0x000000490600720c */ /* 0x000fe20003f04070 */
[----:B------:R-:W-:-:S02]  /*2230*/  IMAD R223, R12, 0x4, R225 ;  /* 0x000000040cdf7824 */ /* 0x000fc400078e02e1 */
[--C-:B------:R-:W-:Y:S01]  /*2240*/  @!P1 IMAD.IADD R67, R67, 0x1, -R6.reuse ;  /* 0x0000000143439824 */ /* 0x100fe200078e0a06 */
[----:B------:R-:W-:Y:S01]  /*2250*/  ISETP.GE.AND P1, PT, R32, RZ, PT ;  /* 0x000000ff2000720c */ /* 0x000fe20003f26270 */
[--C-:B------:R-:W-:Y:S01]  /*2260*/  @!P4 IMAD.IADD R71, R71, 0x1, -R6.reuse ;  /* 0x000000014747c824 */ /* 0x100fe200078e0a06 */
[----:B------:R-:W-:Y:S01]  /*2270*/  ISETP.GE.AND P4, PT, R22, RZ, PT ;  /* 0x000000ff1600720c */ /* 0x000fe20003f86270 */
[----:B------:R-:W-:Y:S01]  /*2280*/  IMAD R221, R8, 0x4, R223 ;  /* 0x0000000408dd7824 */ /* 0x000fe200078e02df */
[----:B-1----:R-:W-:Y:S01]  /*2290*/  R2UR UR8, R18 ;  /* 0x00000000120872ca */ /* 0x002fe200000e0000 */
[----:B------:R-:W-:Y:S02]  /*22a0*/  IMAD.U32 R14, RZ, RZ, UR16 ;  /* 0x00000010ff0e7e24 */ /* 0x000fe4000f8e00ff */
[----:B------:R-:W-:Y:S02]  /*22b0*/  IMAD R219, R12, 0x4, R221 ;  /* 0x000000040cdb7824 */ /* 0x000fe400078e02dd */
[----:B------:R-:W-:Y:S01]  /*22c0*/  @!P3 IMAD.IADD R75, R75, 0x1, -R6 ;  /* 0x000000014b4bb824 */ /* 0x000fe200078e0a06 */
[----:B------:R-:W-:Y:S01]  /*22d0*/  ISETP.GE.AND P3, PT, R5, UR14, PT ;  /* 0x0000000e05007c0c */ /* 0x000fe2000bf66270 */
[----:B------:R-:W-:-:S02]  /*22e0*/  IMAD R217, R8, 0x4, R219 ;  /* 0x0000000408d97824 */ /* 0x000fc400078e02db */
[----:B------:R-:W-:Y:S01]  /*22f0*/  @!P0 IMAD.IADD R73, R73, 0x1, -R6 ;  /* 0x0000000149498824 */ /* 0x000fe200078e0a06 */
[----:B------:R-:W-:Y:S01]  /*2300*/  SEL R8, R45, RZ, !P3 ;  /* 0x000000ff2d087207 */ /* 0x000fe20005800000 */
[----:B------:R-:W-:Y:S01]  /*2310*/  IMAD R215, R14, 0x4, R217 ;  /* 0x000000040ed77824 */ /* 0x000fe200078e02d9 */
[----:B------:R-:W-:Y:S01]  /*2320*/  ISETP.GE.AND P0, PT, R24, RZ, PT ;  /* 0x000000ff1800720c */ /* 0x000fe20003f06270 */
[----:B------:R-:W-:Y:S01]  /*2330*/  @!P1 IMAD.MOV R67, RZ, RZ, -R67 ;  /* 0x000000ffff439224 */ /* 0x000fe200078e0a43 */
[C---:B------:R-:W-:Y:S01]  /*2340*/  ISETP.GT.U32.AND P1, PT, R6.reuse, R73, PT ;  /* 0x000000490600720c */ /* 0x040fe20003f24070 */
[----:B------:R-:W-:Y:S01]  /*2350*/  @!P4 IMAD.MOV R69, RZ, RZ, -R69 ;  /* 0x000000ffff45c224 */ /* 0x000fe200078e0a45 */
[----:B------:R-:W-:Y:S01]  /*2360*/  ISETP.GT.U32.AND P4, PT, R6, R75, PT ;  /* 0x0000004b0600720c */ /* 0x000fe20003f84070 */
[----:B------:R-:W-:Y:S01]  /*2370*/  IMAD R213, R12, 0x4, R215 ;  /* 0x000000040cd57824 */ /* 0x000fe200078e02d7 */
[----:B------:R-:W-:Y:S01]  /*2380*/  ISETP.NE.U32.AND P3, PT, R8, RZ, PT ;  /* 0x000000ff0800720c */ /* 0x000fe20003f65070 */
[----:B------:R-:W-:-:S02]  /*2390*/  IMAD.U32 R8, RZ, RZ, UR16 ;  /* 0x00000010ff087e24 */ /* 0x000fc4000f8e00ff */
[----:B------:R-:W-:Y:S02]  /*23a0*/  IMAD.U32 R18, RZ, RZ, UR16 ;  /* 0x00000010ff127e24 */ /* 0x000fe4000f8e00ff */
[----:B------:R-:W-:Y:S02]  /*23b0*/  IMAD R211, R8, 0x4, R213 ;  /* 0x0000000408d37824 */ /* 0x000fe400078e02d5 */
[----:B------:R-:W-:Y:S01]  /*23c0*/  @!P0 IMAD.MOV R71, RZ, RZ, -R71 ;  /* 0x000000ffff478224 */ /* 0x000fe200078e0a47 */
[----:B------:R-:W-:Y:S01]  /*23d0*/  ISETP.GE.AND P0, PT, R26, RZ, PT ;  /* 0x000000ff1a00720c */ /* 0x000fe20003f06270 */
[----:B------:R-:W-:Y:S02]  /*23e0*/  IMAD R209, R12, 0x4, R211 ;  /* 0x000000040cd17824 */ /* 0x000fe400078e02d3 */
[--C-:B------:R-:W-:Y:S01]  /*23f0*/  @!P1 IMAD.IADD R73, R73, 0x1, -R6.reuse ;  /* 0x0000000149499824 */ /* 0x100fe200078e0a06 */
[----:B------:R-:W-:Y:S01]  /*2400*/  ISETP.GE.AND P1, PT, R16, RZ, PT ;  /* 0x000000ff1000720c */ /* 0x000fe20003f26270 */
[----:B------:R-:W-:Y:S01]  /*2410*/  @!P4 IMAD.IADD R75, R75, 0x1, -R6 ;  /* 0x000000014b4bc824 */ /* 0x000fe200078e0a06 */
[----:B------:R-:W-:Y:S01]  /*2420*/  ISETP.NE.AND P4, PT, R51, RZ, PT ;  /* 0x000000ff3300720c */ /* 0x000fe20003f85270 */
[----:B------:R-:W-:-:S02]  /*2430*/  IMAD.U32 R6, RZ, RZ, UR16 ;  /* 0x00000010ff067e24 */ /* 0x000fc4000f8e00ff */
[----:B------:R-:W-:Y:S01]  /*2440*/  IMAD R77, R8, 0x4, R209 ;  /* 0x00000004084d7824 */ /* 0x000fe200078e02d1 */
[----:B------:R-:W-:Y:S01]  /*2450*/  LOP3.LUT R8, RZ, R51, RZ, 0x33, !PT ;  /* 0x00000033ff087212 */ /* 0x000fe200078e33ff */
[----:B------:R-:W-:Y:S02]  /*2460*/  IMAD.U32 R16, RZ, RZ, UR16 ;  /* 0x00000010ff107e24 */ /* 0x000fe4000f8e00ff */
[----:B------:R-:W-:Y:S01]  /*2470*/  IMAD R51, R6, 0x4, R77 ;  /* 0x0000000406337824 */ /* 0x000fe200078e024d */
[C---:B------:R-:W-:Y:S01]  /*2480*/  SEL R60, R8.reuse, R53, !P4 ;  /* 0x00000035083c7207 */ /* 0x040fe20006000000 */
[----:B------:R-:W-:Y:S01]  /*2490*/  @!P0 IMAD.MOV R73, RZ, RZ, -R73 ;  /* 0x000000ffff498224 */ /* 0x000fe200078e0a49 */
[----:B------:R-:W-:Y:S01]  /*24a0*/  SEL R58, R8, R57, !P4 ;  /* 0x00000039083a7207 */ /* 0x000fe20006000000 */
[----:B------:R-:W-:Y:S01]  /*24b0*/  IMAD R79, R12, 0x4, R51 ;  /* 0x000000040c4f7824 */ /* 0x000fe200078e0233 */
[C---:B------:R-:W-:Y:S01]  /*24c0*/  SEL R207, R8.reuse, R11, !P4 ;  /* 0x0000000b08cf7207 */ /* 0x040fe20006000000 */
[----:B------:R-:W-:Y:S01]  /*24d0*/  @!P1 IMAD.MOV R75, RZ, RZ, -R75 ;  /* 0x000000ffff4b9224 */ /* 0x000fe200078e0a4b */
[----:B------:R-:W-:Y:S01]  /*24e0*/  SEL R206, R8, R13, !P4 ;  /* 0x0000000d08ce7207 */ /* 0x000fe20006000000 */
[----:B------:R-:W-:Y:S01]  /*24f0*/  IMAD R81, R14, 0x4, R79 ;  /* 0x000000040e517824 */ /* 0x000fe200078e024f */
[C---:B------:R-:W-:Y:S01]  /*2500*/  SEL R205, R8.reuse, R15, !P4 ;  /* 0x0000000f08cd7207 */ /* 0x040fe20006000000 */
[----:B------:R-:W-:Y:S01]  /*2510*/  IMAD.U32 R22, RZ, RZ, UR16 ;  /* 0x00000010ff167e24 */ /* 0x000fe2000f8e00ff */
[----:B------:R-:W-:Y:S01]  /*2520*/  SEL R204, R8, R17, !P4 ;  /* 0x0000001108cc7207 */ /* 0x000fe20006000000 */
[----:B------:R-:W-:Y:S01]  /*2530*/  IMAD R83, R12, 0x4, R81 ;  /* 0x000000040c537824 */ /* 0x000fe200078e0251 */
[C---:B------:R-:W-:Y:S01]  /*2540*/  SEL R203, R8.reuse, R19, !P4 ;  /* 0x0000001308cb7207 */ /* 0x040fe20006000000 */
[----:B------:R-:W-:Y:S01]  /*2550*/  IMAD.U32 R24, RZ, RZ, UR16 ;  /* 0x00000010ff187e24 */ /* 0x000fe2000f8e00ff */
        /* <DEDUP_REMOVED lines=9> */
[----:B------:R-:W-:Y:S01]  /*25f0*/  IMAD R207, R207, UR9, RZ ;  /* 0x00000009cfcf7c24 */ /* 0x000fe2000f8e02ff */
[C---:B------:R-:W-:Y:S01]  /*2600*/  SEL R197, R8.reuse, R31, !P4 ;  /* 0x0000001f08c57207 */ /* 0x040fe20006000000 */
[----:B------:R-:W-:Y:S01]  /*2610*/  IMAD R205, R205, UR9, RZ ;  /* 0x00000009cdcd7c24 */ /* 0x000fe2000f8e02ff */
[----:B------:R-:W-:Y:S01]  /*2620*/  SEL R196, R8, R33, !P4 ;  /* 0x0000002108c47207 */ /* 0x000fe20006000000 */
        /* <DEDUP_REMOVED lines=36> */
[----:B------:R-:W-:Y:S01]  /*2870*/  IMAD.U32 R8, RZ, RZ, UR16 ;  /* 0x00000010ff087e24 */ /* 0x000fe2000f8e00ff */
[----:B------:R-:W-:Y:S01]  /*2880*/  LOP3.LUT R6, R20, 0x7f, RZ, 0xc0, !PT ;  /* 0x0000007f14067812 */ /* 0x000fe200078ec0ff */
[----:B------:R-:W-:Y:S01]  /*2890*/  IMAD R7, R16, 0x4, R83 ;  /* 0x0000000410077824 */ /* 0x000fe200078e0253 */
[----:B------:R-:W-:Y:S01]  /*28a0*/  LEA R152, P0, R208, UR20, 0x2 ;  /* 0x00000014d0987c11 */ /* 0x000fe2000f8010ff */
[----:B------:R-:W-:-:S02]  /*28b0*/  IMAD R60, R60, UR9, RZ ;  /* 0x000000093c3c7c24 */ /* 0x000fc4000f8e02ff */
[----:B------:R-:W-:Y:S01]  /*28c0*/  IMAD R11, R8, 0x4, R7 ;  /* 0x00000004080b7824 */ /* 0x000fe200078e0207 */
[----:B------:R-:W-:Y:S01]  /*28d0*/  LEA.HI.X.SX32 R12, R208, UR21, 0x2, P0 ;  /* 0x00000015d00c7c11 */ /* 0x000fe200080f16ff */
[----:B------:R-:W-:Y:S01]  /*28e0*/  IMAD R210, R6, UR17, RZ ;  /* 0x0000001106d27c24 */ /* 0x000fe2000f8e02ff */
[----:B------:R-:W-:Y:S01]  /*28f0*/  LEA R144, P0, R77, R152, 0x2 ;  /* 0x000000984d907211 */ /* 0x000fe200078010ff */
[----:B------:R-:W-:Y:S02]  /*2900*/  IMAD R13, R16, 0x4, R11 ;  /* 0x00000004100d7824 */ /* 0x000fe400078e020b */
[----:B------:R-:W-:Y:S01]  /*2910*/  IMAD R57, R57, UR9, RZ ;  /* 0x0000000939397c24 */ /* 0x000fe2000f8e02ff */
[----:B------:R-:W-:Y:S01]  /*2920*/  LEA R62, P1, R210, UR22, 0x2 ;  /* 0x00000016d23e7c11 */ /* 0x000fe2000f8210ff */
[----:B------:R-:W-:Y:S01]  /*2930*/  IMAD R15, R8, 0x4, R13 ;  /* 0x00000004080f7824 */ /* 0x000fe200078e020d */
[----:B------:R-:W-:Y:S01]  /*2940*/  LEA.HI.X.SX32 R145, R77, R12, 0x2, P0 ;  /* 0x0000000c4d917211 */ /* 0x000fe200000f16ff */
[----:B------:R-:W-:Y:S01]  /*2950*/  IMAD R58, R58, UR9, RZ ;  /* 0x000000093a3a7c24 */ /* 0x000fe2000f8e02ff */
[----:B------:R-:W-:Y:S01]  /*2960*/  LEA.HI.X.SX32 R14, R210, UR23, 0x2, P1 ;  /* 0x00000017d20e7c11 */ /* 0x000fe200088f16ff */
[----:B------:R-:W-:Y:S01]  /*2970*/  IMAD R17, R16, 0x4, R15 ;  /* 0x0000000410117824 */ /* 0x000fe200078e020f */
[-C--:B------:R-:W-:Y:S01]  /*2980*/  LEA R136, P1, R51, R152.reuse, 0x2 ;  /* 0x0000009833887211 */ /* 0x080fe200078210ff */
[----:B------:R-:W-:Y:S01]  /*2990*/  IMAD R55, R63, UR9, RZ ;  /* 0x000000093f377c24 */ /* 0x000fe2000f8e02ff */
[----:B------:R-:W-:Y:S01]  /*29a0*/  LEA R128, P0, R79, R152, 0x2 ;  /* 0x000000984f807211 */ /* 0x000fe200078010ff */
[----:B------:R-:W-:Y:S01]  /*29b0*/  IMAD R19, R18, 0x4, R17 ;  /* 0x0000000412137824 */ /* 0x000fe200078e0211 */
[----:B------:R-:W-:Y:S01]  /*29c0*/  LEA.HI.X.SX32 R137, R51, R12, 0x2, P1 ;  /* 0x0000000c33897211 */ /* 0x000fe200008f16ff */
[----:B------:R-:W-:Y:S01]  /*29d0*/  IMAD R56, R56, UR9, RZ ;  /* 0x0000000938387c24 */ /* 0x000fe2000f8e02ff */
[----:B------:R-:W-:Y:S01]  /*29e0*/  LEA R184, P1, R81, R152, 0x2 ;  /* 0x0000009851b87211 */ /* 0x000fe200078210ff */
[----:B------:R-:W-:Y:S01]  /*29f0*/  IMAD R21, R22, 0x4, R19 ;  /* 0x0000000416157824 */ /* 0x000fe200078e0213 */
[-C--:B------:R-:W-:Y:S01]  /*2a00*/  LEA.HI.X.SX32 R129, R79, R12.reuse, 0x2, P0 ;  /* 0x0000000c4f817211 */ /* 0x080fe200000f16ff */
[----:B------:R-:W-:Y:S01]  /*2a10*/  IMAD R53, R53, UR9, RZ ;  /* 0x0000000935357c24 */ /* 0x000fe2000f8e02ff */
[----:B------:R-:W-:Y:S01]  /*2a20*/  LEA.HI.X.SX32 R185, R81, R12, 0x2, P1 ;  /* 0x0000000c51b97211 */ /* 0x000fe200008f16ff */
        /* <DEDUP_REMOVED lines=13> */
[----:B------:R-:W-:Y:S01]  /*2b00*/  BAR.SYNC.DEFER_BLOCKING 0x0 ;  /* 0x0000000000007b1d */ /* 0x000fe20000010000 */
[-C--:B------:R-:W-:Y:S01]  /*2b10*/  LEA R134, P1, R17, R152.reuse, 0x2 ;  /* 0x0000009811867211 */ /* 0x080fe200078210ff */
[----:B------:R-:W-:Y:S01]  /*2b20*/  IMAD R49, R75, UR9, RZ ;  /* 0x000000094b317c24 */ /* 0x000fe2000f8e02ff */
[----:B------:R-:W-:Y:S01]  /*2b30*/  LEA R158, P0, R11, R152, 0x2 ;  /* 0x000000980b9e7211 */ /* 0x000fe200078010ff */
[----:B------:R-:W-:Y:S01]  /*2b40*/  IMAD R50, R50, UR9, RZ ;  /* 0x0000000932327c24 */ /* 0x000fe2000f8e02ff */
[----:B------:R-:W-:Y:S01]  /*2b50*/  LEA.HI.X.SX32 R135, R17, R12, 0x2, P1 ;  /* 0x0000000c11877211 */ /* 0x000fe200008f16ff */
[----:B------:R-:W-:Y:S01]  /*2b60*/  IMAD R233, R233, UR9, RZ ;  /* 0x00000009e9e97c24 */ /* 0x000fe2000f8e02ff */
[----:B------:R-:W-:-:S02]  /*2b70*/  LEA R182, P1, R21, R152, 0x2 ;  /* 0x0000009815b67211 */ /* 0x000fc400078210ff */
[-C--:B------:R-:W-:Y:S01]  /*2b80*/  LEA.HI.X.SX32 R159, R11, R12.reuse, 0x2, P0 ;  /* 0x0000000c0b9f7211 */ /* 0x080fe200000f16ff */
[----:B------:R-:W-:Y:S01]  /*2b90*/  IMAD R11, R28, 0x4, R7 ;  /* 0x000000041c0b7824 */ /* 0x000fe200078e0207 */
[----:B------:R-:W-:Y:S02]  /*2ba0*/  LEA.HI.X.SX32 R183, R21, R12, 0x2, P1 ;  /* 0x0000000c15b77211 */ /* 0x000fe400008f16ff */
[-C--:B------:R-:W-:Y:S01]  /*2bb0*/  LEA R164, P1, R25, R152.reuse, 0x2 ;  /* 0x0000009819a47211 */ /* 0x080fe200078210ff */
[----:B------:R-:W-:Y:S01]  /*2bc0*/  IMAD R13, R30, 0x4, R11 ;  /* 0x000000041e0d7824 */ /* 0x000fe200078e020b */
[----:B------:R-:W-:Y:S02]  /*2bd0*/  LEA R142, P0, R15, R152, 0x2 ;  /* 0x000000980f8e7211 */ /* 0x000fe400078010ff */
[-C--:B------:R-:W-:Y:S02]  /*2be0*/  LEA.HI.X.SX32 R165, R25, R12.reuse, 0x2, P1 ;  /* 0x0000000c19a57211 */ /* 0x080fe400008f16ff */
[----:B------:R-:W-:Y:S01]  /*2bf0*/  LEA.HI.X.SX32 R143, R15, R12, 0x2, P0 ;  /* 0x0000000c0f8f7211 */ /* 0x000fe200000f16ff */
[----:B------:R-:W-:Y:S01]  /*2c00*/  IMAD R15, R18, 0x4, R13 ;  /* 0x00000004120f7824 */ /* 0x000fe200078e020d */
[----:B------:R-:W-:-:S02]  /*2c10*/  LEA R148, P1, R7, R152, 0x2 ;  /* 0x0000009807947211 */ /* 0x000fc400078210ff */
[----:B------:R-:W-:Y:S01]  /*2c20*/  LEA R124, P4, R207, R62, 0x2 ;  /* 0x0000003ecf7c7211 */ /* 0x000fe200078810ff */
[----:B------:R-:W-:Y:S01]  /*2c30*/  IMAD R17, R32, 0x4, R15 ;  /* 0x0000000420117824 */ /* 0x000fe200078e020f */
[----:B------:R-:W-:Y:S01]  /*2c40*/  LEA.HI.X.SX32 R149, R7, R12, 0x2, P1 ;  /* 0x0000000c07957211 */ /* 0x000fe200008f16ff */
[----:B------:R-:W-:Y:S01]  /*2c50*/  IMAD.SHL.U32 R7, R20, 0x10, RZ ;  /* 0x0000001014077824 */ /* 0x000fe200078e00ff */
[----:B------:R-:W-:Y:S02]  /*2c60*/  LEA R132, P1, R13, R152, 0x2 ;  /* 0x000000980d847211 */ /* 0x000fe400078210ff */
[----:B------:R-:W-:Y:S02]  /*2c70*/  LEA.HI.X.SX32 R125, R207, R14, 0x2, P4 ;  /* 0x0000000ecf7d7211 */ /* 0x000fe400020f16ff */
[----:B------:R-:W-:Y:S02]  /*2c80*/  LEA.HI.X.SX32 R133, R13, R12, 0x2, P1 ;  /* 0x0000000c0d857211 */ /* 0x000fe400008f16ff */
[----:B------:R-:W-:-:S02]  /*2c90*/  LEA R178, P1, R17, R152, 0x2 ;  /* 0x0000009811b27211 */ /* 0x000fc400078210ff */
[----:B------:R-:W-:Y:S02]  /*2ca0*/  LEA R120, P4, R205, R62, 0x2 ;  /* 0x0000003ecd787211 */ /* 0x000fe400078810ff */
[----:B------:R-:W-:Y:S02]  /*2cb0*/  LEA.HI.X.SX32 R179, R17, R12, 0x2, P1 ;  /* 0x0000000c11b37211 */ /* 0x000fe400008f16ff */
        /* <DEDUP_REMOVED lines=28> */
[C---:B------:R-:W-:Y:S02]  /*2e80*/  LEA R100, P4, R195.reuse, R62, 0x2 ;  /* 0x0000003ec3647211 */ /* 0x040fe400078810ff */
[----:B------:R-:W-:Y:S02]  /*2e90*/  LEA.HI.X.SX32 R123, R206, R14, 0x2, P1 ;  /* 0x0000000ece7b7211 */ /* 0x000fe400008f16ff */
[C---:B------:R-:W-:Y:S02]  /*2ea0*/  LEA R118, P1, R204.reuse, R62, 0x2 ;  /* 0x0000003ecc767211 */ /* 0x040fe400078210ff */
[-C--:B------:R-:W-:Y:S02]  /*2eb0*/  LEA.HI.X.SX32 R101, R195, R14.reuse, 0x2, P4 ;  /* 0x0000000ec3657211 */ /* 0x080fe400020f16ff */
        /* <DEDUP_REMOVED lines=20> */
[----:B------:R-:W-:Y:S02]  /*3000*/  LEA R84, P4, R59, R62, 0x2 ;  /* 0x0000003e3b547211 */ /* 0x000fe400078810ff */
[----:B------:R-:W-:Y:S02]  /*3010*/  LEA.HI.X.SX32 R91, R190, R14, 0x2, P1 ;  /* 0x0000000ebe5b7211 */ /* 0x000fe400008f16ff */
[----:B------:R-:W-:Y:S02]  /*3020*/  LEA R126, P0, R19, R152, 0x2 ;  /* 0x00000098137e7211 */ /* 0x000fe400078010ff */
[----:B------:R-:W-:Y:S02]  /*3030*/  LEA R86, P1, R60, R62, 0x2 ;  /* 0x0000003e3c567211 */ /* 0x000fe400078210ff */
[----:B------:R-:W-:Y:S02]  /*3040*/  LEA.HI.X.SX32 R85, R59, R14, 0x2, P4 ;  /* 0x0000000e3b557211 */ /* 0x000fe400020f16ff */
[----:B------:R-:W-:-:S02]  /*3050*/  LEA R80, P4, R57, R62, 0x2 ;  /* 0x0000003e39507211 */ /* 0x000fc400078810ff */
[----:B------:R-:W-:Y:S02]  /*3060*/  LEA.HI.X.SX32 R127, R19, R12, 0x2, P0 ;  /* 0x0000000c137f7211 */ /* 0x000fe400000f16ff */
        /* <DEDUP_REMOVED lines=22> */
[----:B------:R-:W-:-:S02]  /*31d0*/  LOP3.LUT R16, R7, 0x70, RZ, 0xc0, !PT ;  /* 0x0000007007107812 */ /* 0x000fc400078ec0ff */
[----:B------:R-:W-:Y:S02]  /*31e0*/  LEA R64, P4, R49, R62, 0x2 ;  /* 0x0000003e31407211 */ /* 0x000fe400078810ff */
[----:B------:R-:W-:Y:S01]  /*31f0*/  LOP3.LUT R7, R3, 0x60, RZ, 0xfc, !PT ;  /* 0x0000006003077812 */ /* 0x000fe200078efcff */
[----:B------:R-:W-:Y:S01]  /*3200*/  IMAD.IADD R9, R16, 0x1, R9 ;  /* 0x0000000110097824 */ /* 0x000fe200078e0209 */
[----:B------:R-:W-:Y:S02]  /*3210*/  LEA.HI.X.SX32 R181, R15, R12, 0x2, P0 ;  /* 0x0000000c0fb57211 */ /* 0x000fe400000f16ff */
[----:B------:R-:W-:Y:S02]  /*3220*/  LEA.HI.X.SX32 R71, R52, R14, 0x2, P1 ;  /* 0x0000000e34477211 */ /* 0x000fe400008f16ff */
[----:B------:R-:W-:Y:S02]  /*3230*/  LEA R186, P0, R231, R152, 0x2 ;  /* 0x00000098e7ba7211 */ /* 0x000fe400078010ff */
[----:B------:R-:W-:-:S02]  /*3240*/  LEA R66, P1, R50, R62, 0x2 ;  /* 0x0000003e32427211 */ /* 0x000fc400078210ff */
[----:B------:R-:W-:Y:S02]  /*3250*/  LEA.HI.X.SX32 R65, R49, R14, 0x2, P4 ;  /* 0x0000000e31417211 */ /* 0x000fe400020f16ff */
[----:B------:R-:W-:Y:S02]  /*3260*/  ISETP.GE.AND P4, PT, R7, UR14, PT ;  /* 0x0000000e07007c0c */ /* 0x000fe4000bf86270 */
[----:B------:R-:W-:Y:S02]  /*3270*/  SHF.R.S32.HI R11, RZ, 0x7, R20 ;  /* 0x00000007ff0b7819 */ /* 0x000fe40000011414 */
[----:B------:R-:W-:Y:S02]  /*3280*/  LOP3.LUT R8, R3, 0x4, RZ, 0xfc, !PT ;  /* 0x0000000403087812 */ /* 0x000fe400078efcff */
[----:B------:R-:W-:Y:S02]  /*3290*/  LEA.HI.X.SX32 R187, R231, R12, 0x2, P0 ;  /* 0x0000000ce7bb7211 */ /* 0x000fe400000f16ff */
[----:B------:R-:W-:-:S02]  /*32a0*/  LEA.HI.X.SX32 R67, R50, R14, 0x2, P1 ;  /* 0x0000000e32437211 */ /* 0x000fc400008f16ff */
[----:B------:R-:W-:Y:S02]  /*32b0*/  LEA R162, P0, R227, R152, 0x2 ;  /* 0x00000098e3a27211 */ /* 0x000fe400078010ff */
[----:B------:R-:W-:Y:S02]  /*32c0*/  LEA R62, P1, R233, R62, 0x2 ;  /* 0x0000003ee93e7211 */ /* 0x000fe400078210ff */
[----:B------:R-:W-:Y:S02]  /*32d0*/  SEL R13, R45, RZ, !P4 ;  /* 0x000000ff2d0d7207 */ /* 0x000fe40006000000 */
[----:B------:R-:W-:Y:S02]  /*32e0*/  SGXT R11, R11, 0x1 ;  /* 0x000000010b0b781a */ /* 0x000fe40000000200 */
[----:B------:R-:W-:Y:S02]  /*32f0*/  ISETP.GE.AND P4, PT, R8, UR14, PT ;  /* 0x0000000e08007c0c */ /* 0x000fe4000bf86270 */
[----:B------:R-:W-:-:S02]  /*3300*/  LEA.HI.X.SX32 R163, R227, R12, 0x2, P0 ;  /* 0x0000000ce3a37211 */ /* 0x000fc400000f16ff */
[----:B------:R-:W-:Y:S02]  /*3310*/  LEA.HI.X.SX32 R63, R233, R14, 0x2, P1 ;  /* 0x0000000ee93f7211 */ /* 0x000fe400008f16ff */
[----:B------:R-:W-:Y:S02]  /*3320*/  LOP3.LUT P0, RZ, R20, 0xff, RZ, 0xc0, !PT ;  /* 0x000000ff14ff7812 */ /* 0x000fe4000780c0ff */
[----:B------:R-:W-:Y:S02]  /*3330*/  LEA R152, P1, R209, R152, 0x2 ;  /* 0x00000098d1987211 */ /* 0x000fe400078210ff */
[----:B------:R-:W-:Y:S02]  /*3340*/  LOP3.LUT R10, R10, 0x90, R11, 0x78, !PT ;  /* 0x000000900a0a7812 */ /* 0x000fe400078e780b */
[----:B------:R-:W-:Y:S01]  /*3350*/  SEL R14, R45, RZ, !P4 ;  /* 0x000000ff2d0e7207 */ /* 0x000fe20006000000 */
[----:B------:R-:W-:Y:S08]  /*3360*/  BRA.U UP0, `(.L_x_5) ;  /* 0x0000000100187547 */ /* 0x000ff0000b800000 */
[----:B------:R-:W-:Y:S01]  /*3370*/  ELECT P4, URZ, PT ;  /* 0x0000000000ff782f */ /* 0x000fe20003880000 */
[----:B------:R-:W-:Y:S01]  /*3380*/  IMAD.MOV.U32 R11, RZ, RZ, 0x1 ;  /* 0x00000001ff0b7424 */ /* 0x000fe200078e00ff */
[----:B------:R-:W-:Y:S01]  /*3390*/  UMOV UR9, 0x40 ;  /* 0x0000004000097882 */ /* 0x000fe20000000000 */
[----:B------:R-:W-:Y:S01]  /*33a0*/  UVIRTCOUNT.DEALLOC.SMPOOL 0x80 ;  /* 0x000000800000784c */ /* 0x000fe20000000000 */
[----:B------:R-:W-:-:S09]  /*33b0*/  ULEA UR9, UR6, UR9, 0x18 ;  /* 0x0000000906097291 */ /* 0x000fd2000f8ec0ff */
[----:B------:R1:W-:Y:S03]  /*33c0*/  @P4 STS.U8 [UR9], R11 ;  /* 0x0000000bff004988 */ /* 0x0003e60008000009 */
.L_x_5:
[----:B------:R-:W-:Y:S01]  /*33d0*/  UIADD3 UR67, UPT, UPT, UR5, UR4, UR8 ;  /* 0x0000000405437290 */ /* 0x000fe2000fffe008 */
[----:B------:R-:W-:Y:S01]  /*33e0*/  VIADD R235, R9, UR7 ;  /* 0x0000000709eb7c36 */ /* 0x000fe20008000000 */
[----:B------:R-:W-:Y:S01]  /*33f0*/  VOTEU.ALL UP1, P0 ;  /* 0x0000000000ff7886 */ /* 0x000fe20000020000 */
[----:B------:R-:W-:Y:S01]  /*3400*/  UIADD3 UR15, UPT, UPT, UR7, 0x30000, URZ ;  /* 0x00030000070f7890 */ /* 0x000fe2000fffe0ff */
[----:B-1----:R-:W-:Y:S01]  /*3410*/  LOP3.LUT R11, R3, 0x24, RZ, 0xfc, !PT ;  /* 0x00000024030b7812 */ /* 0x002fe200078efcff */
[----:B------:R-:W-:Y:S01]  /*3420*/  VOTEU.ALL UP3, P0 ;  /* 0x0000000000ff7886 */ /* 0x000fe20000060000 */
[----:B------:R-:W-:Y:S01]  /*3430*/  LEA.HI.X.SX32 R153, R209, R12, 0x2, P1 ;  /* 0x0000000cd1997211 */ /* 0x000fe200008f16ff */
[----:B------:R-:W-:-:S04]  /*3440*/  @!UP1 UIADD3 UR20, UPT, UPT, -UR10, 0x100000, URZ ;  /* 0x001000000a149890 */ /* 0x000fc8000fffe1ff */
[----:B------:R-:W-:Y:S02]  /*3450*/  @!UP1 USHF.L.U32 UR21, UR20, 0xb, URZ ;  /* 0x0000000b14159899 */ /* 0x000fe400080006ff */
[----:B------:R-:W-:Y:S01]  /*3460*/  @!UP1 USHF.L.U32 UR20, UR20, 0x1, URZ ;  /* 0x0000000114149899 */ /* 0x000fe200080006ff */
[----:B------:R-:W-:Y:S01]  /*3470*/  STTM.16dp32bit_t0_t15.x16 tmem[UR67], RZ ;  /* 0x000000ff000079ed */ /* 0x000fe20008a00043 */
[----:B------:R-:W-:Y:S01]  /*3480*/  STTM.16dp32bit_t16_t31.x16 tmem[UR67+0x10], RZ ;  /* 0x000010ff000079ed */ /* 0x000fe20008a20043 */
[----:B------:R-:W1:Y:S01]  /*3490*/  FENCE.VIEW.ASYNC.T ;  /* 0x00000000000073c6 */ /* 0x000e620000000200 */
[----:B------:R-:W-:-:S04]  /*34a0*/  @!UP1 UIADD3 UR4, UPT, UPT, -UR10, 0x100000, URZ ;  /* 0x001000000a049890 */ /* 0x000fc8000fffe1ff */
[----:B------:R-:W-:Y:S02]  /*34b0*/  @!UP1 USHF.L.U32 UR5, UR4, 0xb, URZ ;  /* 0x0000000b04059899 */ /* 0x000fe400080006ff */
[----:B------:R-:W-:Y:S01]  /*34c0*/  @!UP1 USHF.L.U32 UR4, UR4, 0x1, URZ ;  /* 0x0000000104049899 */ /* 0x000fe200080006ff */
[----:B-1----:R-:W-:Y:S01]  /*34d0*/  BAR.SYNC.DEFER_BLOCKING 0x0 ;  /* 0x0000000000007b1d */ /* 0x002fe20000010000 */
[----:B------:R-:W-:Y:S02]  /*34e0*/  LOP3.LUT R12, R3, 0x44, RZ, 0xfc, !PT ;  /* 0x00000044030c7812 */ /* 0x000fe400078efcff */
[----:B------:R-:W-:Y:S02]  /*34f0*/  ISETP.NE.U32.AND P1, PT, R13, RZ, PT ;  /* 0x000000ff0d00720c */ /* 0x000fe40003f25070 */
[----:B------:R-:W-:Y:S01]  /*3500*/  LOP3.LUT R13, R3, 0x64, RZ, 0xfc, !PT ;  /* 0x00000064030d7812 */ /* 0x000fe200078efcff */
[----:B------:R-:W-:Y:S01]  /*3510*/  UMOV UR9, UR15 ;  /* 0x0000000f00097c82 */ /* 0x000fe20008000000 */
[----:B------:R-:W-:Y:S01]  /*3520*/  VOTEU.ALL UP1, P0 ;  /* 0x0000000000ff7886 */ /* 0x000fe20000020000 */
[----:B------:R-:W-:-:S02]  /*3530*/  ISETP.NE.U32.AND P4, PT, R14, RZ, PT ;  /* 0x000000ff0e00720c */ /* 0x000fc40003f85070 */
[C---:B------:R-:W-:Y:S02]  /*3540*/  LOP3.LUT R14, R3.reuse, 0x8, RZ, 0xfc, !PT ;  /* 0x00000008030e7812 */ /* 0x040fe400078efcff */
[C---:B------:R-:W-:Y:S02]  /*3550*/  LOP3.LUT R18, R3.reuse, 0x68, RZ, 0xfc, !PT ;  /* 0x0000006803127812 */ /* 0x040fe400078efcff */
[C---:B------:R-:W-:Y:S02]  /*3560*/  LOP3.LUT R19, R3.reuse, 0xc, RZ, 0xfc, !PT ;  /* 0x0000000c03137812 */ /* 0x040fe400078efcff */
[C---:B------:R-:W-:Y:S02]  /*3570*/  LOP3.LUT R24, R3.reuse, 0x6c, RZ, 0xfc, !PT ;  /* 0x0000006c03187812 */ /* 0x040fe400078efcff */
[C---:B------:R-:W-:Y:S02]  /*3580*/  LOP3.LUT R25, R3.reuse, 0x10, RZ, 0xfc, !PT ;  /* 0x0000001003197812 */ /* 0x040fe400078efcff */
[----:B------:R-:W-:-:S02]  /*3590*/  LOP3.LUT R29, R3, 0x70, RZ, 0xfc, !PT ;  /* 0x00000070031d7812 */ /* 0x000fc400078efcff */
[C---:B------:R-:W-:Y:S01]  /*35a0*/  LOP3.LUT R30, R3.reuse, 0x14, RZ, 0xfc, !PT ;  /* 0x00000014031e7812 */ /* 0x040fe200078efcff */
[----:B------:R-:W1:Y:S02]  /*35b0*/  FENCE.VIEW.ASYNC.S ;  /* 0x00000000000073c6 */ /* 0x000e640000000000 */
[----:B-1----:R-:W1:Y:S02]  /*35c0*/  @!UP1 SYNCS.EXCH.64 URZ, [UR9], UR20 ;  /* 0x0000001409ff95b2 */ /* 0x002e640008000100 */
[----:B-1----:R-:W-:Y:S01]  /*35d0*/  BAR.SYNC.DEFER_BLOCKING 0x0 ;  /* 0x0000000000007b1d */ /* 0x002fe20000010000 */
[C---:B------:R-:W-:Y:S01]  /*35e0*/  LOP3.LUT R34, R3.reuse, 0x74, RZ, 0xfc, !PT ;  /* 0x0000007403227812 */ /* 0x040fe200078efcff */
[----:B------:R-:W-:Y:S01]  /*35f0*/  UISETP.NE.U32.AND UP1, UPT, UR12, URZ, UPT ;  /* 0x000000ff0c00728c */ /* 0x000fe2000bf25070 */
[C---:B------:R-:W-:Y:S02]  /*3600*/  LOP3.LUT R35, R3.reuse, 0x18, RZ, 0xfc, !PT ;  /* 0x0000001803237812 */ /* 0x040fe400078efcff */
[----:B------:R-:W-:-:S02]  /*3610*/  LOP3.LUT R39, R3, 0x78, RZ, 0xfc, !PT ;  /* 0x0000007803277812 */ /* 0x000fc400078efcff */
[C---:B------:R-:W-:Y:S02]  /*3620*/  LOP3.LUT R40, R3.reuse, 0x1c, RZ, 0xfc, !PT ;  /* 0x0000001c03287812 */ /* 0x040fe400078efcff */
[----:B------:R-:W-:Y:S01]  /*3630*/  LOP3.LUT R44, R3, 0x7c, RZ, 0xfc, !PT ;  /* 0x0000007c032c7812 */ /* 0x000fe200078efcff */
[----:B------:R1:W2:Y:S02]  /*3640*/  @!UP3 SYNCS.EXCH.64 URZ, [UR7+0x30008], UR4 ;  /* 0x0300080407ffb5b2 */ /* 0x0002a40008000100 */
[----:B------:R-:W-:Y:S01]  /*3650*/  @!PT LDS RZ, [RZ] ;  /* 0x00000000fffff984 */ /* 0x000fe20000000800 */
[----:B------:R-:W-:Y:S01]  /*3660*/  @!PT LDS RZ, [RZ] ;  /* 0x00000000fffff984 */ /* 0x000fe20000000800 */
[----:B------:R-:W-:Y:S01]  /*3670*/  @!PT LDS RZ, [RZ] ;  /* 0x00000000fffff984 */ /* 0x000fe20000000800 */
[----:B--2---:R2:W-:Y:S01]  /*3680*/  LDGSTS.E [R235], desc[UR24][R186.64], P5 ;  /* 0x00000000baeb7fae */ /* 0x0045e2000a9a1018 */
[----:B------:R-:W-:Y:S01]  /*3690*/  ISETP.GE.AND P5, PT, R11, UR14, PT ;  /* 0x0000000e0b007c0c */ /* 0x000fe2000bfa6270 */
[----:B------:R-:W-:Y:S02]  /*36a0*/  UISETP.GT.AND UP3, UPT, UR18, 0x17f, UPT ;  /* 0x0000017f1200788c */ /* 0x000fe4000bf64270 */
[----:B------:R3:W-:Y:S01]  /*36b0*/  LDGSTS.E [R235+0x2000], desc[UR24][R176.64], P6 ;  /* 0x02000000b0eb7fae */ /* 0x0007e2000b1a1018 */
[----:B------:R-:W-:-:S02]  /*36c0*/  ISETP.GE.AND P6, PT, R12, UR14, PT ;  /* 0x0000000e0c007c0c */ /* 0x000fc4000bfc6270 */
[----:B------:R-:W-:Y:S01]  /*36d0*/  SEL R15, R45, RZ, !P5 ;  /* 0x000000ff2d0f7207 */ /* 0x000fe20006800000 */
[----:B------:R4:W-:Y:S01]  /*36e0*/  LDGSTS.E [R235+0x4000], desc[UR24][R174.64], P3 ;  /* 0x04000000aeeb7fae */ /* 0x0009e200099a1018 */
[----:B------:R-:W-:Y:S02]  /*36f0*/  ISETP.GE.AND P5, PT, R13, UR14, PT ;  /* 0x0000000e0d007c0c */ /* 0x000fe4000bfa6270 */
[----:B------:R-:W-:Y:S01]  /*3700*/  SEL R16, R45, RZ, !P6 ;  /* 0x000000ff2d107207 */ /* 0x000fe20007000000 */
[----:B------:R5:W-:Y:S01]  /*3710*/  LDGSTS.E [R235+0x6000], desc[UR24][R172.64], P1 ;  /* 0x06000000aceb7fae */ /* 0x000be200089a1018 */
[----:B------:R-:W-:Y:S01]  /*3720*/  ISETP.GE.AND P3, PT, R14, UR14, PT ;  /* 0x0000000e0e007c0c */ /* 0x000fe2000bf66270 */
[----:B-1----:R-:W-:Y:S01]  /*3730*/  USHF.L.U32 UR4, UR16, 0x7, URZ ;  /* 0x0000000710047899 */ /* 0x002fe200080006ff */
[----:B------:R-:W-:Y:S01]  /*3740*/  ISETP.NE.U32.AND P6, PT, R15, RZ, PT ;  /* 0x000000ff0f00720c */ /* 0x000fe20003fc5070 */
[----:B------:R-:W-:Y:S01]  /*3750*/  USHF.L.U32 UR5, UR17, 0x7, URZ ;  /* 0x0000000711057899 */ /* 0x000fe200080006ff */
[----:B------:R-:W-:Y:S01]  /*3760*/  SEL R17, R45, RZ, !P5 ;  /* 0x000000ff2d117207 */ /* 0x000fe20006800000 */
[----:B------:R-:W-:Y:S01]  /*3770*/  USHF.R.S32.HI UR6, URZ, 0x1f, UR4 ;  /* 0x0000001fff067899 */ /* 0x000fe20008011404 */
[----:B------:R-:W-:Y:S01]  /*3780*/  LOP3.LUT R15, R9, 0x10, RZ, 0x3c, !PT ;  /* 0x00000010090f7812 */ /* 0x000fe200078e3cff */
[----:B------:R-:W-:Y:S01]  /*3790*/  IMAD.U32 R251, RZ, RZ, UR4 ;  /* 0x00000004fffb7e24 */ /* 0x000fe2000f8e00ff */
[----:B------:R-:W-:Y:S01]  /*37a0*/  ISETP.NE.U32.AND P5, PT, R16, RZ, PT ;  /* 0x000000ff1000720c */ /* 0x000fe20003fa5070 */
[----:B------:R-:W-:Y:S01]  /*37b0*/  USHF.L.U32 UR10, UR4, 0x2, URZ ;  /* 0x00000002040a7899 */ /* 0x000fe200080006ff */
[----:B------:R-:W-:Y:S01]  /*37c0*/  SEL R16, R45, RZ, !P3 ;  /* 0x000000ff2d107207 */ /* 0x000fe20005800000 */
[----:B------:R-:W-:Y:S01]  /*37d0*/  VIADD R237, R15, UR7 ;  /* 0x000000070fed7c36 */ /* 0x000fe20008000000 */
[----:B------:R-:W-:Y:S01]  /*37e0*/  ISETP.NE.U32.AND P1, PT, R17, RZ, PT ;  /* 0x000000ff1100720c */ /* 0x000fe20003f25070 */
[----:B--2---:R-:W-:Y:S01]  /*37f0*/  IMAD.WIDE R186, R251, 0x4, R186 ;  /* 0x00000004fbba7825 */ /* 0x004fe200078e02ba */
[----:B------:R-:W-:Y:S01]  /*3800*/  ISETP.NE.U32.AND P3, PT, R16, RZ, PT ;  /* 0x000000ff1000720c */ /* 0x000fe20003f65070 */
[----:B------:R-:W-:Y:S01]  /*3810*/  UIADD3 UR17, UPT, UPT, UR14, -0x100, URZ ;  /* 0xffffff000e117890 */ /* 0x000fe2000fffe0ff */
[C---:B------:R-:W-:Y:S01]  /*3820*/  LOP3.LUT R16, R3.reuse, 0x28, RZ, 0xfc, !PT ;  /* 0x0000002803107812 */ /* 0x040fe200078efcff */
[----:B------:R1:W-:Y:S01]  /*3830*/  LDGSTS.E [R237], desc[UR24][R170.64], P4 ;  /* 0x00000000aaed7fae */ /* 0x0003e2000a1a1018 */
[----:B------:R-:W-:Y:S01]  /*3840*/  LOP3.LUT R17, R3, 0x48, RZ, 0xfc, !PT ;  /* 0x0000004803117812 */ /* 0x000fe200078efcff */
[----:B------:R-:W-:Y:S01]  /*3850*/  VIADD R251, R10, UR7 ;  /* 0x000000070afb7c36 */ /* 0x000fe20008000000 */
[----:B------:R-:W-:Y:S01]  /*3860*/  ISETP.GE.AND P4, PT, R16, UR14, PT ;  /* 0x0000000e10007c0c */ /* 0x000fe2000bf86270 */
[----:B------:R2:W-:Y:S01]  /*3870*/  LDGSTS.E [R237+0x2000], desc[UR24][R168.64], P6 ;  /* 0x02000000a8ed7fae */ /* 0x0005e2000b1a1018 */
[----:B------:R-:W-:-:S02]  /*3880*/  ISETP.GE.AND P6, PT, R17, UR14, PT ;  /* 0x0000000e11007c0c */ /* 0x000fc4000bfc6270 */
[C---:B------:R-:W-:Y:S01]  /*3890*/  SEL R21, R45.reuse, RZ, !P4 ;  /* 0x000000ff2d157207 */ /* 0x040fe20006000000 */
[----:B------:R1:W-:Y:S01]  /*38a0*/  LDGSTS.E [R237+0x4000], desc[UR24][R166.64], P5 ;  /* 0x04000000a6ed7fae */ /* 0x0003e2000a9a1018 */
[----:B------:R-:W-:Y:S02]  /*38b0*/  ISETP.GE.AND P4, PT, R18, UR14, PT ;  /* 0x0000000e12007c0c */ /* 0x000fe4000bf86270 */
[----:B------:R-:W-:Y:S01]  /*38c0*/  SEL R22, R45, RZ, !P6 ;  /* 0x000000ff2d167207 */ /* 0x000fe20007000000 */
[----:B------:R1:W-:Y:S01]  /*38d0*/  LDGSTS.E [R237+0x6000], desc[UR24][R164.64], P1 ;  /* 0x06000000a4ed7fae */ /* 0x0003e200089a1018 */
[----:B------:R-:W-:Y:S02]  /*38e0*/  ISETP.GE.AND P6, PT, R19, UR14, PT ;  /* 0x0000000e13007c0c */ /* 0x000fe4000bfc6270 */
[----:B------:R-:W-:Y:S02]  /*38f0*/  ISETP.NE.U32.AND P5, PT, R21, RZ, PT ;  /* 0x000000ff1500720c */ /* 0x000fe40003fa5070 */
[----:B------:R-:W-:-:S02]  /*3900*/  SEL R23, R45, RZ, !P4 ;  /* 0x000000ff2d177207 */ /* 0x000fc40006000000 */
[----:B------:R-:W-:Y:S02]  /*3910*/  LOP3.LUT R21, R9, 0x20, RZ, 0x3c, !PT ;  /* 0x0000002009157812 */ /* 0x000fe400078e3cff */
[----:B------:R-:W-:Y:S02]  /*3920*/  ISETP.NE.U32.AND P4, PT, R22, RZ, PT ;  /* 0x000000ff1600720c */ /* 0x000fe40003f85070 */
[----:B------:R-:W-:Y:S01]  /*3930*/  SEL R22, R45, RZ, !P6 ;  /* 0x000000ff2d167207 */ /* 0x000fe20007000000 */
[----:B------:R-:W-:Y:S01]  /*3940*/  VIADD R239, R21, UR7 ;  /* 0x0000000715ef7c36 */ /* 0x000fe20008000000 */
[----:B------:R-:W-:Y:S02]  /*3950*/  ISETP.NE.U32.AND P1, PT, R23, RZ, PT ;  /* 0x000000ff1700720c */ /* 0x000fe40003f25070 */
[----:B------:R-:W-:Y:S02]  /*3960*/  ISETP.NE.U32.AND P6, PT, R22, RZ, PT ;  /* 0x000000ff1600720c */ /* 0x000fe40003fc5070 */
[C---:B------:R-:W-:Y:S01]  /*3970*/  LOP3.LUT R22, R3.reuse, 0x2c, RZ, 0xfc, !PT ;  /* 0x0000002c03167812 */ /* 0x040fe200078efcff */
[----:B------:R1:W-:Y:S01]  /*3980*/  LDGSTS.E [R239], desc[UR24][R162.64], P3 ;  /* 0x00000000a2ef7fae */ /* 0x0003e200099a1018 */
[----:B------:R-:W-:-:S02]  /*3990*/  LOP3.LUT R23, R3, 0x4c, RZ, 0xfc, !PT ;  /* 0x0000004c03177812 */ /* 0x000fc400078efcff */
[----:B------:R-:W-:Y:S01]  /*39a0*/  ISETP.GE.AND P3, PT, R22, UR14, PT ;  /* 0x0000000e16007c0c */ /* 0x000fe2000bf66270 */
[----:B------:R1:W-:Y:S01]  /*39b0*/  LDGSTS.E [R239+0x2000], desc[UR24][R160.64], P5 ;  /* 0x02000000a0ef7fae */ /* 0x0003e2000a9a1018 */
[----:B------:R-:W-:Y:S02]  /*39c0*/  ISETP.GE.AND P5, PT, R23, UR14, PT ;  /* 0x0000000e17007c0c */ /* 0x000fe4000bfa6270 */
[C---:B------:R-:W-:Y:S01]  /*39d0*/  SEL R26, R45.reuse, RZ, !P3 ;  /* 0x000000ff2d1a7207 */ /* 0x040fe20005800000 */
[----:B------:R1:W-:Y:S01]  /*39e0*/  LDGSTS.E [R239+0x4000], desc[UR24][R158.64], P4 ;  /* 0x040000009eef7fae */ /* 0x0003e2000a1a1018 */
[----:B------:R-:W-:Y:S02]  /*39f0*/  ISETP.GE.AND P3, PT, R24, UR14, PT ;  /* 0x0000000e18007c0c */ /* 0x000fe4000bf66270 */
[----:B------:R-:W-:Y:S01]  /*3a00*/  SEL R27, R45, RZ, !P5 ;  /* 0x000000ff2d1b7207 */ /* 0x000fe20006800000 */
[----:B------:R-:W-:Y:S01]  /*3a10*/  LDGSTS.E [R239+0x6000], desc[UR24][R156.64], P1 ;  /* 0x060000009cef7fae */ /* 0x000fe200089a1018 */
[----:B------:R-:W-:-:S02]  /*3a20*/  ISETP.GE.AND P4, PT, R25, UR14, PT ;  /* 0x0000000e19007c0c */ /* 0x000fc4000bf86270 */
[----:B------:R-:W-:Y:S02]  /*3a30*/  ISETP.NE.U32.AND P5, PT, R26, RZ, PT ;  /* 0x000000ff1a00720c */ /* 0x000fe40003fa5070 */
[----:B------:R-:W-:Y:S02]  /*3a40*/  SEL R28, R45, RZ, !P3 ;  /* 0x000000ff2d1c7207 */ /* 0x000fe40005800000 */
[----:B------:R-:W-:Y:S02]  /*3a50*/  LOP3.LUT R26, R9, 0x30, RZ, 0x3c, !PT ;  /* 0x00000030091a7812 */ /* 0x000fe400078e3cff */
[----:B------:R-:W-:Y:S02]  /*3a60*/  ISETP.NE.U32.AND P3, PT, R27, RZ, PT ;  /* 0x000000ff1b00720c */ /* 0x000fe40003f65070 */
[----:B------:R-:W-:Y:S01]  /*3a70*/  SEL R27, R45, RZ, !P4 ;  /* 0x000000ff2d1b7207 */ /* 0x000fe20006000000 */
[----:B------:R-:W-:Y:S01]  /*3a80*/  VIADD R241, R26, UR7 ;  /* 0x000000071af17c36 */ /* 0x000fe20008000000 */
[----:B------:R-:W-:-:S02]  /*3a90*/  ISETP.NE.U32.AND P4, PT, R28, RZ, PT ;  /* 0x000000ff1c00720c */ /* 0x000fc40003f85070 */
[----:B------:R-:W-:Y:S02]  /*3aa0*/  ISETP.NE.U32.AND P1, PT, R27, RZ, PT ;  /* 0x000000ff1b00720c */ /* 0x000fe40003f25070 */
[C---:B------:R-:W-:Y:S01]  /*3ab0*/  LOP3.LUT R27, R3.reuse, 0x30, RZ, 0xfc, !PT ;  /* 0x00000030031b7812 */ /* 0x040fe200078efcff */
[----:B------:R1:W-:Y:S01]  /*3ac0*/  LDGSTS.E [R241], desc[UR24][R154.64], P6 ;  /* 0x000000009af17fae */ /* 0x0003e2000b1a1018 */
[----:B------:R-:W-:Y:S02]  /*3ad0*/  LOP3.LUT R28, R3, 0x50, RZ, 0xfc, !PT ;  /* 0x00000050031c7812 */ /* 0x000fe400078efcff */
[----:B------:R-:W-:Y:S01]  /*3ae0*/  ISETP.GE.AND P6, PT, R27, UR14, PT ;  /* 0x0000000e1b007c0c */ /* 0x000fe2000bfc6270 */
[----:B------:R1:W-:Y:S01]  /*3af0*/  LDGSTS.E [R241+0x2000], desc[UR24][R152.64], P5 ;  /* 0x0200000098f17fae */ /* 0x0003e2000a9a1018 */
[----:B------:R-:W-:Y:S02]  /*3b00*/  ISETP.GE.AND P5, PT, R28, UR14, PT ;  /* 0x0000000e1c007c0c */ /* 0x000fe4000bfa6270 */
[----:B------:R-:W-:Y:S01]  /*3b10*/  SEL R31, R45, RZ, !P6 ;  /* 0x000000ff2d1f7207 */ /* 0x000fe20007000000 */
[----:B------:R1:W-:Y:S01]  /*3b20*/  LDGSTS.E [R241+0x4000], desc[UR24][R150.64], P3 ;  /* 0x0400000096f17fae */ /* 0x0003e200099a1018 */
[----:B------:R-:W-:-:S02]  /*3b30*/  ISETP.GE.AND P6, PT, R29, UR14, PT ;  /* 0x0000000e1d007c0c */ /* 0x000fc4000bfc6270 */
[----:B------:R-:W-:Y:S01]  /*3b40*/  SEL R32, R45, RZ, !P5 ;  /* 0x000000ff2d207207 */ /* 0x000fe20006800000 */
[----:B------:R1:W-:Y:S01]  /*3b50*/  LDGSTS.E [R241+0x6000], desc[UR24][R148.64], P4 ;  /* 0x0600000094f17fae */ /* 0x0003e2000a1a1018 */
[----:B------:R-:W-:Y:S02]  /*3b60*/  ISETP.GE.AND P5, PT, R30, UR14, PT ;  /* 0x0000000e1e007c0c */ /* 0x000fe4000bfa6270 */
[----:B------:R-:W-:Y:S02]  /*3b70*/  ISETP.NE.U32.AND P3, PT, R31, RZ, PT ;  /* 0x000000ff1f00720c */ /* 0x000fe40003f65070 */
[----:B------:R-:W-:Y:S02]  /*3b80*/  SEL R33, R45, RZ, !P6 ;  /* 0x000000ff2d217207 */ /* 0x000fe40007000000 */
[----:B------:R-:W-:Y:S02]  /*3b90*/  LOP3.LUT R31, R9, 0x40, RZ, 0x3c, !PT ;  /* 0x00000040091f7812 */ /* 0x000fe400078e3cff */
[----:B------:R-:W-:-:S02]  /*3ba0*/  ISETP.NE.U32.AND P6, PT, R32, RZ, PT ;  /* 0x000000ff2000720c */ /* 0x000fc40003fc5070 */
[----:B------:R-:W-:Y:S01]  /*3bb0*/  SEL R32, R45, RZ, !P5 ;  /* 0x000000ff2d207207 */ /* 0x000fe20006800000 */
[----:B------:R-:W-:Y:S01]  /*3bc0*/  VIADD R243, R31, UR7 ;  /* 0x000000071ff37c36 */ /* 0x000fe20008000000 */
[----:B------:R-:W-:Y:S02]  /*3bd0*/  ISETP.NE.U32.AND P5, PT, R33, RZ, PT ;  /* 0x000000ff2100720c */ /* 0x000fe40003fa5070 */
[----:B------:R-:W-:Y:S02]  /*3be0*/  ISETP.NE.U32.AND P4, PT, R32, RZ, PT ;  /* 0x000000ff2000720c */ /* 0x000fe40003f85070 */
[C---:B------:R-:W-:Y:S01]  /*3bf0*/  LOP3.LUT R32, R3.reuse, 0x34, RZ, 0xfc, !PT ;  /* 0x0000003403207812 */ /* 0x040fe200078efcff */
[----:B------:R1:W-:Y:S01]  /*3c00*/  LDGSTS.E [R243], desc[UR24][R146.64], P1 ;  /* 0x0000000092f37fae */ /* 0x0003e200089a1018 */
[----:B------:R-:W-:Y:S02]  /*3c10*/  LOP3.LUT R33, R3, 0x54, RZ, 0xfc, !PT ;  /* 0x0000005403217812 */ /* 0x000fe400078efcff */
        /* <DEDUP_REMOVED lines=23> */
[----:B------:R-:W-:Y:S01]  /*3d90*/  SEL R41, R45, RZ, !P4 ;  /* 0x000000ff2d297207 */ /* 0x000fe20006000000 */
[----:B------:R-:W-:Y:S01]  /*3da0*/  LDGSTS.E [R245+0x4000], desc[UR24][R134.64], P1 ;  /* 0x0400000086f57fae */ /* 0x000fe200089a1018 */
[----:B------:R-:W-:Y:S02]  /*3db0*/  ISETP.GE.AND P4, PT, R39, UR14, PT ;  /* 0x0000000e27007c0c */ /* 0x000fe4000bf86270 */
[----:B------:R-:W-:Y:S01]  /*3dc0*/  SEL R42, R45, RZ, !P3 ;  /* 0x000000ff2d2a7207 */ /* 0x000fe20005800000 */
[----:B------:R1:W-:Y:S01]  /*3dd0*/  LDGSTS.E [R245+0x6000], desc[UR24][R132.64], P6 ;  /* 0x0600000084f57fae */ /* 0x0003e2000b1a1018 */
[----:B------:R-:W-:-:S02]  /*3de0*/  ISETP.NE.U32.AND P1, PT, R41, RZ, PT ;  /* 0x000000ff2900720c */ /* 0x000fc40003f25070 */
[----:B------:R-:W-:Y:S02]  /*3df0*/  ISETP.GE.AND P3, PT, R40, UR14, PT ;  /* 0x0000000e28007c0c */ /* 0x000fe4000bf66270 */
[----:B------:R-:W-:Y:S02]  /*3e00*/  SEL R43, R45, RZ, !P4 ;  /* 0x000000ff2d2b7207 */ /* 0x000fe40006000000 */
[----:B------:R-:W-:Y:S02]  /*3e10*/  ISETP.NE.U32.AND P4, PT, R42, RZ, PT ;  /* 0x000000ff2a00720c */ /* 0x000fe40003f85070 */
[----:B------:R-:W-:Y:S02]  /*3e20*/  LOP3.LUT R41, R9, 0x60, RZ, 0x3c, !PT ;  /* 0x0000006009297812 */ /* 0x000fe400078e3cff */
[----:B------:R-:W-:Y:S02]  /*3e30*/  SEL R42, R45, RZ, !P3 ;  /* 0x000000ff2d2a7207 */ /* 0x000fe40005800000 */
[----:B------:R-:W-:Y:S01]  /*3e40*/  ISETP.NE.U32.AND P6, PT, R43, RZ, PT ;  /* 0x000000ff2b00720c */ /* 0x000fe20003fc5070 */
[----:B------:R-:W-:Y:S01]  /*3e50*/  VIADD R247, R41, UR7 ;  /* 0x0000000729f77c36 */ /* 0x000fe20008000000 */
[----:B------:R-:W-:-:S02]  /*3e60*/  ISETP.NE.U32.AND P3, PT, R42, RZ, PT ;  /* 0x000000ff2a00720c */ /* 0x000fc40003f65070 */
[C---:B------:R-:W-:Y:S02]  /*3e70*/  LOP3.LUT R42, R3.reuse, 0x3c, RZ, 0xfc, !PT ;  /* 0x0000003c032a7812 */ /* 0x040fe400078efcff */
[----:B------:R-:W-:Y:S01]  /*3e80*/  LOP3.LUT R43, R3, 0x5c, RZ, 0xfc, !PT ;  /* 0x0000005c032b7812 */ /* 0x000fe200078efcff */
[----:B------:R1:W-:Y:S01]  /*3e90*/  LDGSTS.E [R247], desc[UR24][R130.64], P5 ;  /* 0x0000000082f77fae */ /* 0x0003e2000a9a1018 */
[----:B------:R-:W-:-:S03]  /*3ea0*/  ISETP.GE.AND P5, PT, R42, UR14, PT ;  /* 0x0000000e2a007c0c */ /* 0x000fc6000bfa6270 */
[----:B------:R1:W-:Y:S01]  /*3eb0*/  LDGSTS.E [R247+0x2000], desc[UR24][R128.64], P1 ;  /* 0x0200000080f77fae */ /* 0x0003e200089a1018 */
[----:B------:R-:W-:Y:S02]  /*3ec0*/  ISETP.GE.AND P1, PT, R43, UR14, PT ;  /* 0x0000000e2b007c0c */ /* 0x000fe4000bf26270 */
[C---:B------:R-:W-:Y:S01]  /*3ed0*/  SEL R46, R45.reuse, RZ, !P5 ;  /* 0x000000ff2d2e7207 */ /* 0x040fe20006800000 */
[----:B------:R1:W-:Y:S01]  /*3ee0*/  LDGSTS.E [R247+0x4000], desc[UR24][R126.64], P4 ;  /* 0x040000007ef77fae */ /* 0x0003e2000a1a1018 */
[----:B------:R-:W-:Y:S02]  /*3ef0*/  ISETP.GE.AND P4, PT, R44, UR14, PT ;  /* 0x0000000e2c007c0c */ /* 0x000fe4000bf86270 */
[----:B------:R-:W-:Y:S01]  /*3f00*/  ISETP.GE.AND P5, PT, R6, UR14, PT ;  /* 0x0000000e06007c0c */ /* 0x000fe2000bfa6270 */
[----:B------:R-:W-:Y:S01]  /*3f10*/  LDGSTS.E [R247+0x6000], desc[UR24][R180.64], P6 ;  /* 0x06000000b4f77fae */ /* 0x000fe2000b1a1018 */
[----:B------:R-:W-:Y:S02]  /*3f20*/  SEL R47, R45, RZ, !P1 ;  /* 0x000000ff2d2f7207 */ /* 0x000fe40004800000 */
[----:B------:R-:W-:-:S02]  /*3f30*/  ISETP.GE.AND P1, PT, R4, UR11, PT ;  /* 0x0000000b04007c0c */ /* 0x000fc4000bf26270 */
[C---:B------:R-:W-:Y:S02]  /*3f40*/  SEL R48, R45.reuse, RZ, !P4 ;  /* 0x000000ff2d307207 */ /* 0x040fe40006000000 */
[----:B------:R-:W-:Y:S02]  /*3f50*/  ISETP.NE.U32.AND P4, PT, R46, RZ, PT ;  /* 0x000000ff2e00720c */ /* 0x000fe40003f85070 */
[----:B------:R-:W-:Y:S02]  /*3f60*/  SEL R46, R45, RZ, !P5 ;  /* 0x000000ff2d2e7207 */ /* 0x000fe40006800000 */
[----:B------:R-:W-:Y:S02]  /*3f70*/  PLOP3.LUT P5, PT, PT, PT, UP2, 0x80, 0x8 ;  /* 0x000000000008781c */ /* 0x000fe40003faf028 */
[----:B------:R-:W-:Y:S02]  /*3f80*/  SEL R45, RZ, 0x4, P1 ;  /* 0x00000004ff2d7807 */ /* 0x000fe40000800000 */
[----:B------:R-:W-:-:S02]  /*3f90*/  ISETP.NE.U32.AND P1, PT, R47, RZ, PT ;  /* 0x000000ff2f00720c */ /* 0x000fc40003f25070 */
[----:B------:R-:W-:Y:S02]  /*3fa0*/  ISETP.GE.AND P6, PT, R5, UR11, PT ;  /* 0x0000000b05007c0c */ /* 0x000fe4000bfc6270 */
[----:B------:R-:W-:Y:S02]  /*3fb0*/  SEL R47, R45, RZ, P5 ;  /* 0x000000ff2d2f7207 */ /* 0x000fe40002800000 */
[----:B------:R-:W-:Y:S02]  /*3fc0*/  ISETP.GE.AND P5, PT, R6, UR11, PT ;  /* 0x0000000b06007c0c */ /* 0x000fe4000bfa6270 */
[----:B------:R-:W-:Y:S02]  /*3fd0*/  SEL R212, RZ, 0x4, P6 ;  /* 0x00000004ffd47807 */ /* 0x000fe40003000000 */
[----:B------:R-:W-:Y:S02]  /*3fe0*/  PLOP3.LUT P6, PT, PT, PT, UP2, 0x80, 0x8 ;  /* 0x000000000008781c */ /* 0x000fe40003fcf028 */
[----:B------:R-:W-:-:S02]  /*3ff0*/  SEL R214, RZ, 0x4, P5 ;  /* 0x00000004ffd67807 */ /* 0x000fc40002800000 */
[----:B------:R-:W-:Y:S02]  /*4000*/  LOP3.LUT R45, R9, 0x70, RZ, 0x3c, !PT ;  /* 0x00000070092d7812 */ /* 0x000fe400078e3cff */
[----:B------:R-:W-:Y:S02]  /*4010*/  ISETP.NE.U32.AND P5, PT, R48, RZ, PT ;  /* 0x000000ff3000720c */ /* 0x000fe40003fa5070 */
[----:B------:R-:W-:Y:S01]  /*4020*/  SEL R214, R214, RZ, P6 ;  /* 0x000000ffd6d67207 */ /* 0x000fe20003000000 */
[----:B------:R-:W-:Y:S01]  /*4030*/  VIADD R249, R45, UR7 ;  /* 0x000000072df97c36 */ /* 0x000fe20008000000 */
[----:B------:R-:W-:Y:S02]  /*4040*/  ISETP.NE.U32.AND P6, PT, R46, RZ, PT ;  /* 0x000000ff2e00720c */ /* 0x000fe40003fc5070 */
[----:B------:R-:W-:Y:S02]  /*4050*/  LOP3.LUT R46, R10, 0x20, RZ, 0x3c, !PT ;  /* 0x000000200a2e7812 */ /* 0x000fe400078e3cff */
[----:B------:R-:W-:Y:S01]  /*4060*/  LDGSTS.E [R249], desc[UR24][R188.64], P3 ;  /* 0x00000000bcf97fae */ /* 0x000fe200099a1018 */
[----:B------:R-:W-:-:S02]  /*4070*/  PLOP3.LUT P3, PT, PT, PT, UP2, 0x80, 0x8 ;  /* 0x000000000008781c */ /* 0x000fc40003f6f028 */
[----:B------:R-:W-:Y:S01]  /*4080*/  LOP3.LUT R48, R10, 0x60, RZ, 0x3c, !PT ;  /* 0x000000600a307812 */ /* 0x000fe200078e3cff */
[----:B------:R-:W-:Y:S01]  /*4090*/  LDGSTS.E [R249+0x2000], desc[UR24][R184.64], P4 ;  /* 0x02000000b8f97fae */ /* 0x000fe2000a1a1018 */
[----:B------:R-:W-:Y:S02]  /*40a0*/  SEL R212, R212, RZ, P3 ;  /* 0x000000ffd4d47207 */ /* 0x000fe40001800000 */
[----:B------:R-:W-:Y:S01]  /*40b0*/  ISETP.NE.U32.AND P4, PT, R214, RZ, PT ;  /* 0x000000ffd600720c */ /* 0x000fe20003f85070 */
[----:B------:R-:W-:Y:S01]  /*40c0*/  LDGSTS.E [R249+0x4000], desc[UR24][R182.64], P1 ;  /* 0x04000000b6f97fae */ /* 0x000fe200089a1018 */
[----:B------:R-:W-:Y:S01]  /*40d0*/  ISETP.NE.U32.AND P3, PT, R212, RZ, PT ;  /* 0x000000ffd400720c */ /* 0x000fe20003f65070 */
[----:B------:R-:W-:Y:S01]  /*40e0*/  VIADD R212, R46, UR7 ;  /* 0x000000072ed47c36 */ /* 0x000fe20008000000 */
[----:B------:R-:W-:Y:S01]  /*40f0*/  ISETP.NE.U32.AND P1, PT, R47, RZ, PT ;  /* 0x000000ff2f00720c */ /* 0x000fe20003f25070 */
[----:B------:R-:W-:Y:S01]  /*4100*/  LDGSTS.E [R249+0x6000], desc[UR24][R178.64], P5 ;  /* 0x06000000b2f97fae */ /* 0x000fe2000a9a1018 */
[----:B------:R-:W-:Y:S01]  /*4110*/  LOP3.LUT R47, R10, 0x40, RZ, 0x3c, !PT ;  /* 0x000000400a2f7812 */ /* 0x000fe200078e3cff */
[----:B------:R-:W-:Y:S01]  /*4120*/  VIADD R216, R48, UR7 ;  /* 0x0000000730d87c36 */ /* 0x000fe20008000000 */
[----:B------:R-:W-:Y:S01]  /*4130*/  ISETP.GE.AND P5, PT, R7, UR11, PT ;  /* 0x0000000b07007c0c */ /* 0x000fe2000bfa6270 */
[----:B------:R-:W0:Y:S02]  /*4140*/  LDGDEPBAR ;  /* 0x00000000000079af */ /* 0x000e240000000000 */
[----:B------:R-:W-:Y:S01]  /*4150*/  VIADD R214, R47, UR7 ;  /* 0x000000072fd67c36 */ /* 0x000fe20008000000 */
[----:B------:R-:W-:Y:S01]  /*4160*/  SEL R218, RZ, 0x4, P5 ;  /* 0x00000004ffda7807 */ /* 0x000fe20002800000 */
[----:B------:R-:W-:Y:S01]  /*4170*/  LDGSTS.E [R251+0x18000], desc[UR24][R124.64], P6 ;  /* 0x180000007cfb7fae */ /* 0x000fe2000b1a1018 */
[----:B------:R-:W-:-:S03]  /*4180*/  ISETP.GE.AND P5, PT, R8, UR11, PT ;  /* 0x0000000b08007c0c */ /* 0x000fc6000bfa6270 */
[----:B------:R-:W-:Y:S01]  /*4190*/  LDGSTS.E [R251+0x18400], desc[UR24][R116.64], P6 ;  /* 0x1840000074fb7fae */ /* 0x000fe2000b1a1018 */
[----:B------:R-:W-:Y:S02]  /*41a0*/  SEL R220, RZ, 0x4, P5 ;  /* 0x00000004ffdc7807 */ /* 0x000fe40002800000 */
[----:B------:R-:W-:Y:S01]  /*41b0*/  ISETP.GE.AND P5, PT, R11, UR11, PT ;  /* 0x0000000b0b007c0c */ /* 0x000fe2000bfa6270 */
[----:B------:R-:W-:Y:S03]  /*41c0*/  LDGSTS.E [R251+0x18800], desc[UR24][R108.64], P6 ;  /* 0x188000006cfb7fae */ /* 0x000fe6000b1a1018 */
[----:B------:R-:W-:Y:S01]  /*41d0*/  SEL R222, RZ, 0x4, P5 ;  /* 0x00000004ffde7807 */ /* 0x000fe20002800000 */
[----:B------:R-:W-:Y:S04]  /*41e0*/  LDGSTS.E [R251+0x18c00], desc[UR24][R100.64], P6 ;  /* 0x18c0000064fb7fae */ /* 0x000fe8000b1a1018 */
        /* <DEDUP_REMOVED lines=12> */
[----:B------:R1:W-:Y:S04]  /*42b0*/  LDGSTS.E [R214+0x18200], desc[UR24][R120.64], P6 ;  /* 0x1820000078d67fae */ /* 0x0003e8000b1a1018 */
        /* <DEDUP_REMOVED lines=8> */
[----:B------:R1:W-:Y:S04]  /*4340*/  LDGSTS.E [R216+0x18700], desc[UR24][R110.64], P6 ;  /* 0x187000006ed87fae */ /* 0x0003e8000b1a1018 */
[----:B------:R1:W-:Y:S04]  /*4350*/  LDGSTS.E [R216+0x18b00], desc[UR24][R102.64], P6 ;  /* 0x18b0000066d87fae */ /* 0x0003e8000b1a1018 */
[----:B------:R1:W-:Y:S04]  /*4360*/  LDGSTS.E [R216+0x18f00], desc[UR24][R94.64], P6 ;  /* 0x18f000005ed87fae */ /* 0x0003e8000b1a1018 */
[----:B------:R1:W-:Y:S04]  /*4370*/  LDGSTS.E [R216+0x19300], desc[UR24][R86.64], P6 ;  /* 0x1930000056d87fae */ /* 0x0003e8000b1a1018 */
[----:B------:R1:W-:Y:S04]  /*4380*/  LDGSTS.E [R216+0x19700], desc[UR24][R78.64], P6 ;  /* 0x197000004ed87fae */ /* 0x0003e8000b1a1018 */
[----:B------:R1:W-:Y:S04]  /*4390*/  LDGSTS.E [R216+0x19b00], desc[UR24][R70.64], P6 ;  /* 0x19b0000046d87fae */ /* 0x0003e8000b1a1018 */
[----:B------:R1:W-:Y:S01]  /*43a0*/  LDGSTS.E [R216+0x19f00], desc[UR24][R62.64], P6 ;  /* 0x19f000003ed87fae */ /* 0x0003e2000b1a1018 */
[----:B------:R-:W-:-:S03]  /*43b0*/  PLOP3.LUT P6, PT, PT, PT, UP2, 0x80, 0x8 ;  /* 0x000000000008781c */ /* 0x000fc60003fcf028 */
[----:B------:R-:W0:Y:S01]  /*43c0*/  LDGDEPBAR ;  /* 0x00000000000079af */ /* 0x000e220000000000 */
[----:B------:R-:W-:Y:S01]  /*43d0*/  SEL R218, R218, RZ, P6 ;  /* 0x000000ffdada7207 */ /* 0x000fe20003000000 */
[----:B------:R-:W-:Y:S03]  /*43e0*/  BAR.SYNC.DEFER_BLOCKING 0x0 ;  /* 0x0000000000007b1d */ /* 0x000fe60000010000 */
[----:B------:R-:W-:Y:S01]  /*43f0*/  ISETP.NE.U32.AND P5, PT, R218, RZ, PT ;  /* 0x000000ffda00720c */ /* 0x000fe20003fa5070 */
[----:B------:R-:W-:Y:S01]  /*4400*/  IMAD.U32 R218, RZ, RZ, UR4 ;  /* 0x00000004ffda7e24 */ /* 0x000fe2000f8e00ff */
[----:B------:R-:W-:-:S03]  /*4410*/  PLOP3.LUT P6, PT, PT, PT, UP2, 0x80, 0x8 ;  /* 0x000000000008781c */ /* 0x000fc60003fcf028 */
[----:B---3--:R-:W-:Y:S01]  /*4420*/  IMAD.WIDE R176, R218, 0x4, R176 ;  /* 0x00000004dab07825 */ /* 0x008fe200078e02b0 */
[----:B------:R-:W-:Y:S02]  /*4430*/  SEL R220, R220, RZ, P6 ;  /* 0x000000ffdcdc7207 */ /* 0x000fe40003000000 */
[----:B------:R-:W-:Y:S01]  /*4440*/  PLOP3.LUT P6, PT, PT, PT, UP2, 0x80, 0x8 ;  /* 0x000000000008781c */ /* 0x000fe20003fcf028 */
[----:B----4-:R-:W-:-:S03]  /*4450*/  IMAD.WIDE R174, R218, 0x4, R174 ;  /* 0x00000004daae7825 */ /* 0x010fc600078e02ae */
[----:B------:R-:W-:Y:S02]  /*4460*/  SEL R222, R222, RZ, P6 ;  /* 0x000000ffdede7207 */ /* 0x000fe40003000000 */
[----:B------:R-:W-:Y:S01]  /*4470*/  ISETP.NE.U32.AND P6, PT, R220, RZ, PT ;  /* 0x000000ffdc00720c */ /* 0x000fe20003fc5070 */
[----:B------:R-:W-:-:S04]  /*4480*/  IMAD.U32 R220, RZ, RZ, UR4 ;  /* 0x00000004ffdc7e24 */ /* 0x000fc8000f8e00ff */
[----:B-----5:R-:W-:Y:S01]  /*4490*/  IMAD.WIDE R172, R220, 0x4, R172 ;  /* 0x00000004dcac7825 */ /* 0x020fe200078e02ac */
[----:B------:R-:W-:Y:S01]  /*44a0*/  @!PT LDS RZ, [RZ] ;  /* 0x00000000fffff984 */ /* 0x000fe20000000800 */
[----:B------:R-:W-:Y:S01]  /*44b0*/  @!PT LDS RZ, [RZ] ;  /* 0x00000000fffff984 */ /* 0x000fe20000000800 */
[----:B------:R-:W-:Y:S01]  /*44c0*/  @!PT LDS RZ, [RZ] ;  /* 0x00000000fffff984 */ /* 0x000fe20000000800 */
[----:B------:R3:W-:Y:S01]  /*44d0*/  LDGSTS.E [R235+0x8000], desc[UR24][R186.64], P2 ;  /* 0x08000000baeb7fae */ /* 0x0007e200091a1018 */
[----:B------:R-:W-:-:S03]  /*44e0*/  ISETP.NE.U32.AND P2, PT, R222, RZ, PT ;  /* 0x000000ffde00720c */ /* 0x000fc60003f45070 */
[----:B------:R4:W-:Y:S01]  /*44f0*/  LDGSTS.E [R235+0xa000], desc[UR24][R176.64], P1 ;  /* 0x0a000000b0eb7fae */ /* 0x0009e200089a1018 */
[----:B------:R-:W-:-:S03]  /*4500*/  ISETP.GE.AND P1, PT, R12, UR11, PT ;  /* 0x0000000b0c007c0c */ /* 0x000fc6000bf26270 */
[----:B------:R4:W-:Y:S01]  /*4510*/  LDGSTS.E [R235+0xc000], desc[UR24][R174.64], P3 ;  /* 0x0c000000aeeb7fae */ /* 0x0009e200099a1018 */
[----:B------:R-:W-:Y:S02]  /*4520*/  SEL R218, RZ, 0x4, P1 ;  /* 0x00000004ffda7807 */ /* 0x000fe40000800000 */
[----:B------:R-:W-:Y:S01]  /*4530*/  ISETP.GE.AND P1, PT, R13, UR11, PT ;  /* 0x0000000b0d007c0c */ /* 0x000fe2000bf26270 */
[----:B------:R4:W-:Y:S01]  /*4540*/  LDGSTS.E [R235+0xe000], desc[UR24][R172.64], P5 ;  /* 0x0e000000aceb7fae */ /* 0x0009e2000a9a1018 */
[----:B------:R-:W-:Y:S02]  /*4550*/  PLOP3.LUT P3, PT, PT, PT, UP2, 0x80, 0x8 ;  /* 0x000000000008781c */ /* 0x000fe40003f6f028 */
[----:B------:R-:W-:Y:S02]  /*4560*/  SEL R220, RZ, 0x4, P1 ;  /* 0x00000004ffdc7807 */ /* 0x000fe40000800000 */
[----:B------:R-:W-:Y:S02]  /*4570*/  ISETP.GE.AND P1, PT, R14, UR11, PT ;  /* 0x0000000b0e007c0c */ /* 0x000fe4000bf26270 */
[----:B------:R-:W-:-:S02]  /*4580*/  SEL R218, R218, RZ, P3 ;  /* 0x000000ffdada7207 */ /* 0x000fc40001800000 */
[----:B------:R-:W-:Y:S02]  /*4590*/  SEL R222, RZ, 0x4, P1 ;  /* 0x00000004ffde7807 */ /* 0x000fe40000800000 */
[----:B------:R-:W-:Y:S01]  /*45a0*/  ISETP.NE.U32.AND P1, PT, R218, RZ, PT ;  /* 0x000000ffda00720c */ /* 0x000fe20003f25070 */
[----:B------:R-:W-:Y:S01]  /*45b0*/  IMAD.U32 R218, RZ, RZ, UR4 ;  /* 0x00000004ffda7e24 */ /* 0x000fe2000f8e00ff */
[----:B------:R-:W-:-:S03]  /*45c0*/  PLOP3.LUT P3, PT, PT, PT, UP2, 0x80, 0x8 ;  /* 0x000000000008781c */ /* 0x000fc60003f6f028 */
[----:B-1----:R-:W-:Y:S01]  /*45d0*/  IMAD.WIDE R170, R218, 0x4, R170 ;  /* 0x00000004daaa7825 */ /* 0x002fe200078e02aa */
[----:B------:R-:W-:Y:S02]  /*45e0*/  SEL R220, R220, RZ, P3 ;  /* 0x000000ffdcdc7207 */ /* 0x000fe40001800000 */
[----:B------:R-:W-:Y:S01]  /*45f0*/  PLOP3.LUT P3, PT, PT, PT, UP2, 0x80, 0x8 ;  /* 0x000000000008781c */ /* 0x000fe20003f6f028 */
[----:B--2---:R-:W-:Y:S01]  /*4600*/  IMAD.WIDE R168, R218, 0x4, R168 ;  /* 0x00000004daa87825 */ /* 0x004fe200078e02a8 */
[----:B------:R4:W-:Y:S01]  /*4610*/  LDGSTS.E [R237+0x8000], desc[UR24][R170.64], P6 ;  /* 0x08000000aaed7fae */ /* 0x0009e2000b1a1018 */
[----:B------:R-:W-:Y:S02]  /*4620*/  ISETP.GE.AND P6, PT, R16, UR11, PT ;  /* 0x0000000b10007c0c */ /* 0x000fe4000bfc6270 */
[----:B------:R-:W-:Y:S01]  /*4630*/  SEL R222, R222, RZ, P3 ;  /* 0x000000ffdede7207 */ /* 0x000fe20001800000 */
[----:B------:R4:W-:Y:S01]  /*4640*/  LDGSTS.E [R237+0xa000], desc[UR24][R168.64], P2 ;  /* 0x0a000000a8ed7fae */ /* 0x0009e200091a1018 */
[----:B------:R-:W-:Y:S01]  /*4650*/  ISETP.NE.U32.AND P3, PT, R220, RZ, PT ;  /* 0x000000ffdc00720c */ /* 0x000fe20003f65070 */
[----:B------:R-:W-:Y:S01]  /*4660*/  IMAD.U32 R220, RZ, RZ, UR4 ;  /* 0x00000004ffdc7e24 */ /* 0x000fe2000f8e00ff */
[----:B------:R-:W-:-:S02]  /*4670*/  SEL R218, RZ, 0x4, P6 ;  /* 0x00000004ffda7807 */ /* 0x000fc40003000000 */
[----:B------:R-:W-:Y:S01]  /*4680*/  ISETP.GE.AND P6, PT, R17, UR11, PT ;  /* 0x0000000b11007c0c */ /* 0x000fe2000bfc6270 */
[----:B------:R-:W-:Y:S01]  /*4690*/  IMAD.WIDE R166, R220, 0x4, R166 ;  /* 0x00000004dca67825 */ /* 0x000fe200078e02a6 */
[----:B------:R-:W-:Y:S02]  /*46a0*/  PLOP3.LUT P2, PT, PT, PT, UP2, 0x80, 0x8 ;  /* 0x000000000008781c */ /* 0x000fe40003f4f028 */
[----:B------:R-:W-:Y:S02]  /*46b0*/  SEL R220, RZ, 0x4, P6 ;  /* 0x00000004ffdc7807 */ /* 0x000fe40003000000 */
[----:B------:R-:W-:Y:S01]  /*46c0*/  ISETP.GE.AND P6, PT, R18, UR11, PT ;  /* 0x0000000b12007c0c */ /* 0x000fe2000bfc6270 */
[----:B------:R4:W-:Y:S01]  /*46d0*/  LDGSTS.E [R237+0xc000], desc[UR24][R166.64], P1 ;  /* 0x0c000000a6ed7fae */ /* 0x0009e200089a1018 */
[----:B------:R-:W-:Y:S02]  /*46e0*/  SEL R218, R218, RZ, P2 ;  /* 0x000000ffdada7207 */ /* 0x000fe40001000000 */
[----:B------:R-:W-:-:S02]  /*46f0*/  ISETP.NE.U32.AND P5, PT, R222, RZ, PT ;  /* 0x000000ffde00720c */ /* 0x000fc40003fa5070 */
[----:B------:R-:W-:Y:S02]  /*4700*/  SEL R222, RZ, 0x4, P6 ;  /* 0x00000004ffde7807 */ /* 0x000fe40003000000 */
[----:B------:R-:W-:Y:S01]  /*4710*/  ISETP.NE.U32.AND P6, PT, R218, RZ, PT ;  /* 0x000000ffda00720c */ /* 0x000fe20003fc5070 */
[----:B------:R-:W-:Y:S01]  /*4720*/  IMAD.U32 R218, RZ, RZ, UR4 ;  /* 0x00000004ffda7e24 */ /* 0x000fe2000f8e00ff */
[----:B------:R-:W-:-:S03]  /*4730*/  PLOP3.LUT P2, PT, PT, PT, UP2, 0x80, 0x8 ;  /* 0x000000000008781c */ /* 0x000fc60003f4f028 */
[----:B------:R-:W-:Y:S01]  /*4740*/  IMAD.WIDE R164, R218, 0x4, R164 ;  /* 0x00000004daa47825 */ /* 0x000fe200078e02a4 */
[----:B------:R-:W-:Y:S02]  /*4750*/  SEL R220, R220, RZ, P2 ;  /* 0x000000ffdcdc7207 */ /* 0x000fe40001000000 */
[----:B------:R-:W-:Y:S01]  /*4760*/  PLOP3.LUT P2, PT, PT, PT, UP2, 0x80, 0x8 ;  /* 0x000000000008781c */ /* 0x000fe20003f4f028 */
[----:B------:R-:W-:Y:S01]  /*4770*/  IMAD.WIDE R162, R218, 0x4, R162 ;  /* 0x00000004daa27825 */ /* 0x000fe200078e02a2 */
[----:B------:R4:W-:Y:S01]  /*4780*/  LDGSTS.E [R237+0xe000], desc[UR24][R164.64], P3 ;  /* 0x0e000000a4ed7fae */ /* 0x0009e200099a1018 */
[----:B------:R-:W-:Y:S02]  /*4790*/  ISETP.GE.AND P3, PT, R19, UR11, PT ;  /* 0x0000000b13007c0c */ /* 0x000fe4000bf66270 */
[----:B------:R-:W-:Y:S01]  /*47a0*/  ISETP.NE.U32.AND P1, PT, R220, RZ, PT ;  /* 0x000000ffdc00720c */ /* 0x000fe20003f25070 */
[----:B------:R-:W-:Y:S01]  /*47b0*/  IMAD.U32 R220, RZ, RZ, UR4 ;  /* 0x00000004ffdc7e24 */ /* 0x000fe2000f8e00ff */
[----:B------:R-:W-:Y:S01]  /*47c0*/  SEL R218, RZ, 0x4, P3 ;  /* 0x00000004ffda7807 */ /* 0x000fe20001800000 */
[----:B------:R4:W-:Y:S01]  /*47d0*/  LDGSTS.E [R239+0x8000], desc[UR24][R162.64], P5 ;  /* 0x08000000a2ef7fae */ /* 0x0009e2000a9a1018 */
[----:B------:R-:W-:Y:S01]  /*47e0*/  ISETP.GE.AND P3, PT, R22, UR11, PT ;  /* 0x0000000b16007c0c */ /* 0x000fe2000bf66270 */
[----:B------:R-:W-:Y:S01]  /*47f0*/  IMAD.WIDE R160, R220, 0x4, R160 ;  /* 0x00000004dca07825 */ /* 0x000fe200078e02a0 */
[----:B------:R-:W-:-:S02]  /*4800*/  PLOP3.LUT P5, PT, PT, PT, UP2, 0x80, 0x8 ;  /* 0x000000000008781c */ /* 0x000fc40003faf028 */
[----:B------:R-:W-:Y:S02]  /*4810*/  SEL R222, R222, RZ, P2 ;  /* 0x000000ffdede7207 */ /* 0x000fe40001000000 */
[----:B------:R-:W-:Y:S01]  /*4820*/  SEL R220, RZ, 0x4, P3 ;  /* 0x00000004ffdc7807 */ /* 0x000fe20001800000 */
[----:B------:R4:W-:Y:S01]  /*4830*/  LDGSTS.E [R239+0xa000], desc[UR24][R160.64], P6 ;  /* 0x0a000000a0ef7fae */ /* 0x0009e2000b1a1018 */
[----:B------:R-:W-:Y:S02]  /*4840*/  ISETP.GE.AND P3, PT, R23, UR11, PT ;  /* 0x0000000b17007c0c */ /* 0x000fe4000bf66270 */
[----:B------:R-:W-:Y:S02]  /*4850*/  SEL R218, R218, RZ, P5 ;  /* 0x000000ffdada7207 */ /* 0x000fe40002800000 */
[----:B------:R-:W-:Y:S02]  /*4860*/  ISETP.NE.U32.AND P2, PT, R222, RZ, PT ;  /* 0x000000ffde00720c */ /* 0x000fe40003f45070 */
[----:B------:R-:W-:-:S02]  /*4870*/  PLOP3.LUT P5, PT, PT, PT, UP2, 0x80, 0x8 ;  /* 0x000000000008781c */ /* 0x000fc40003faf028 */
[----:B------:R-:W-:Y:S02]  /*4880*/  SEL R222, RZ, 0x4, P3 ;  /* 0x00000004ffde7807 */ /* 0x000fe40001800000 */
[----:B------:R-:W-:Y:S01]  /*4890*/  ISETP.NE.U32.AND P3, PT, R218, RZ, PT ;  /* 0x000000ffda00720c */ /* 0x000fe20003f65070 */
[----:B------:R-:W-:Y:S01]  /*48a0*/  IMAD.U32 R218, RZ, RZ, UR4 ;  /* 0x00000004ffda7e24 */ /* 0x000fe2000f8e00ff */
[----:B------:R-:W-:Y:S02]  /*48b0*/  SEL R220, R220, RZ, P5 ;  /* 0x000000ffdcdc7207 */ /* 0x000fe40002800000 */
[----:B------:R-:W-:Y:S01]  /*48c0*/  PLOP3.LUT P5, PT, PT, PT, UP2, 0x80, 0x8 ;  /* 0x000000000008781c */ /* 0x000fe20003faf028 */
[----:B------:R-:W-:Y:S01]  /*48d0*/  IMAD.WIDE R158, R218, 0x4, R158 ;  /* 0x00000004da9e7825 */ /* 0x000fe200078e029e */
[----:B------:R-:W-:Y:S02]  /*48e0*/  ISETP.NE.U32.AND P6, PT, R220, RZ, PT ;  /* 0x000000ffdc00720c */ /* 0x000fe40003fc5070 */
[----:B------:R-:W-:Y:S01]  /*48f0*/  SEL R222, R222, RZ, P5 ;  /* 0x000000ffdede7207 */ /* 0x000fe20002800000 */
[----:B------:R-:W-:Y:S01]  /*4900*/  IMAD.U32 R220, RZ, RZ, UR4 ;  /* 0x00000004ffdc7e24 */ /* 0x000fe2000f8e00ff */
[----:B------:R4:W-:Y:S01]  /*4910*/  LDGSTS.E [R239+0xc000], desc[UR24][R158.64], P1 ;  /* 0x0c0000009eef7fae */ /* 0x0009e200089a1018 */
[----:B------:R-:W-:Y:S01]  /*4920*/  ISETP.GE.AND P1, PT, R24, UR11, PT ;  /* 0x0000000b18007c0c */ /* 0x000fe2000bf26270 */
[----:B------:R-:W-:Y:S01]  /*4930*/  IMAD.WIDE R154, R218, 0x4, R154 ;  /* 0x00000004da9a7825 */ /* 0x000fe200078e029a */
[----:B------:R-:W-:-:S02]  /*4940*/  ISETP.NE.U32.AND P5, PT, R222, RZ, PT ;  /* 0x000000ffde00720c */ /* 0x000fc40003fa5070 */
[----:B------:R-:W-:Y:S01]  /*4950*/  SEL R218, RZ, 0x4, P1 ;  /* 0x00000004ffda7807 */ /* 0x000fe20000800000 */
[----:B------:R-:W-:Y:S01]  /*4960*/  IMAD.WIDE R156, R220, 0x4, R156 ;  /* 0x00000004dc9c7825 */ /* 0x000fe200078e029c */
[----:B------:R-:W-:-:S04]  /*4970*/  ISETP.GE.AND P1, PT, R25, UR11, PT ;  /* 0x0000000b19007c0c */ /* 0x000fc8000bf26270 */
[----:B------:R4:W-:Y:S01]  /*4980*/  LDGSTS.E [R239+0xe000], desc[UR24][R156.64], P2 ;  /* 0x0e0000009cef7fae */ /* 0x0009e200091a1018 */
[----:B------:R-:W-:Y:S02]  /*4990*/  PLOP3.LUT P2, PT, PT, PT, UP2, 0x80, 0x8 ;  /* 0x000000000008781c */ /* 0x000fe40003f4f028 */
[----:B------:R-:W-:Y:S01]  /*49a0*/  SEL R220, RZ, 0x4, P1 ;  /* 0x00000004ffdc7807 */ /* 0x000fe20000800000 */
[----:B------:R4:W-:Y:S01]  /*49b0*/  LDGSTS.E [R241+0x8000], desc[UR24][R154.64], P3 ;  /* 0x080000009af17fae */ /* 0x0009e200099a1018 */
[----:B------:R-:W-:Y:S02]  /*49c0*/  ISETP.GE.AND P1, PT, R27, UR11, PT ;  /* 0x0000000b1b007c0c */ /* 0x000fe4000bf26270 */
[----:B------:R-:W-:Y:S02]  /*49d0*/  SEL R218, R218, RZ, P2 ;  /* 0x000000ffdada7207 */ /* 0x000fe40001000000 */
        /* <DEDUP_REMOVED lines=46> */
[----:B------:R-:W-:-:S02]  /*4cc0*/  SEL R222, RZ, 0x4, P2 ;  /* 0x00000004ffde7807 */ /* 0x000fc40001000000 */
        /* <DEDUP_REMOVED lines=10> */
[----:B------:R4:W-:Y:S01]  /*4d70*/  LDGSTS.E [R245+0x8000], desc[UR24][R138.64], P5 ;  /* 0x080000008af57fae */ /* 0x0009e2000a9a1018 */
[----:B------:R-:W-:Y:S01]  /*4d80*/  IMAD.U32 R220, RZ, RZ, UR4 ;  /* 0x00000004ffdc7e24 */ /* 0x000fe2000f8e00ff */
[----:B------:R-:W-:-:S02]  /*4d90*/  PLOP3.LUT P5, PT, PT, PT, UP2, 0x80, 0x8 ;  /* 0x000000000008781c */ /* 0x000fc40003faf028 */
[----:B------:R-:W-:Y:S01]  /*4da0*/  SEL R218, RZ, 0x4, P1 ;  /* 0x00000004ffda7807 */ /* 0x000fe20000800000 */
[----:B------:R-:W-:Y:S01]  /*4db0*/  IMAD.WIDE R136, R220, 0x4, R136 ;  /* 0x00000004dc887825 */ /* 0x000fe200078e0288 */
[----:B------:R-:W-:Y:S02]  /*4dc0*/  ISETP.GE.AND P1, PT, R37, UR11, PT ;  /* 0x0000000b25007c0c */ /* 0x000fe4000bf26270 */
[----:B------:R-:W-:Y:S02]  /*4dd0*/  SEL R218, R218, RZ, P5 ;  /* 0x000000ffdada7207 */ /* 0x000fe40002800000 */
[----:B------:R-:W-:Y:S01]  /*4de0*/  PLOP3.LUT P5, PT, PT, PT, UP2, 0x80, 0x8 ;  /* 0x000000000008781c */ /* 0x000fe20003faf028 */
[----:B------:R4:W-:Y:S01]  /*4df0*/  LDGSTS.E [R245+0xa000], desc[UR24][R136.64], P2 ;  /* 0x0a00000088f57fae */ /* 0x0009e200091a1018 */
[----:B------:R-:W-:Y:S02]  /*4e00*/  SEL R220, RZ, 0x4, P1 ;  /* 0x00000004ffdc7807 */ /* 0x000fe40000800000 */
[----:B------:R-:W-:-:S02]  /*4e10*/  SEL R222, R222, RZ, P3 ;  /* 0x000000ffdede7207 */ /* 0x000fc40001800000 */
[----:B------:R-:W-:Y:S02]  /*4e20*/  SEL R220, R220, RZ, P5 ;  /* 0x000000ffdcdc7207 */ /* 0x000fe40002800000 */
[----:B------:R-:W-:Y:S02]  /*4e30*/  ISETP.GE.AND P5, PT, R38, UR11, PT ;  /* 0x0000000b26007c0c */ /* 0x000fe4000bfa6270 */
[----:B------:R-:W-:Y:S02]  /*4e40*/  ISETP.NE.U32.AND P1, PT, R218, RZ, PT ;  /* 0x000000ffda00720c */ /* 0x000fe40003f25070 */
[----:B------:R-:W-:Y:S02]  /*4e50*/  SEL R218, RZ, 0x4, P5 ;  /* 0x00000004ffda7807 */ /* 0x000fe40002800000 */
[----:B------:R-:W-:Y:S02]  /*4e60*/  PLOP3.LUT P5, PT, PT, PT, UP2, 0x80, 0x8 ;  /* 0x000000000008781c */ /* 0x000fe40003faf028 */
[----:B------:R-:W-:Y:S01]  /*4e70*/  ISETP.NE.U32.AND P3, PT, R222, RZ, PT ;  /* 0x000000ffde00720c */ /* 0x000fe20003f65070 */
[----:B------:R-:W-:Y:S01]  /*4e80*/  IMAD.U32 R222, RZ, RZ, UR4 ;  /* 0x00000004ffde7e24 */ /* 0x000fe2000f8e00ff */
[----:B------:R-:W-:Y:S01]  /*4e90*/  ISETP.NE.U32.AND P2, PT, R220, RZ, PT ;  /* 0x000000ffdc00720c */ /* 0x000fe20003f45070 */
[----:B------:R-:W-:Y:S01]  /*4ea0*/  IMAD.U32 R220, RZ, RZ, UR4 ;  /* 0x00000004ffdc7e24 */ /* 0x000fe2000f8e00ff */
[----:B------:R-:W-:Y:S01]  /*4eb0*/  SEL R218, R218, RZ, P5 ;  /* 0x000000ffdada7207 */ /* 0x000fe20002800000 */
[----:B------:R-:W-:Y:S01]  /*4ec0*/  IMAD.WIDE R132, R222, 0x4, R132 ;  /* 0x00000004de847825 */ /* 0x000fe200078e0284 */
[----:B------:R-:W-:-:S03]  /*4ed0*/  ISETP.GE.AND P5, PT, R39, UR11, PT ;  /* 0x0000000b27007c0c */ /* 0x000fc6000bfa6270 */
[----:B------:R-:W-:Y:S01]  /*4ee0*/  IMAD.WIDE R134, R220, 0x4, R134 ;  /* 0x00000004dc867825 */ /* 0x000fe200078e0286 */
[----:B------:R-:W-:Y:S02]  /*4ef0*/  SEL R220, RZ, 0x4, P5 ;  /* 0x00000004ffdc7807 */ /* 0x000fe40002800000 */
[----:B------:R-:W-:Y:S02]  /*4f00*/  PLOP3.LUT P5, PT, PT, PT, UP2, 0x80, 0x8 ;  /* 0x000000000008781c */ /* 0x000fe40003faf028 */
[----:B------:R4:W-:Y:S01]  /*4f10*/  LDGSTS.E [R245+0xc000], desc[UR24][R134.64], P6 ;  /* 0x0c00000086f57fae */ /* 0x0009e2000b1a1018 */
[----:B------:R-:W-:Y:S01]  /*4f20*/  ISETP.NE.U32.AND P6, PT, R218, RZ, PT ;  /* 0x000000ffda00720c */ /* 0x000fe20003fc5070 */
[----:B------:R-:W-:Y:S01]  /*4f30*/  IMAD.U32 R218, RZ, RZ, UR4 ;  /* 0x00000004ffda7e24 */ /* 0x000fe2000f8e00ff */
[----:B------:R-:W-:Y:S01]  /*4f40*/  SEL R220, R220, RZ, P5 ;  /* 0x000000ffdcdc7207 */ /* 0x000fe20002800000 */
[----:B------:R4:W-:Y:S01]  /*4f50*/  LDGSTS.E [R245+0xe000], desc[UR24][R132.64], P3 ;  /* 0x0e00000084f57fae */ /* 0x0009e200099a1018 */
[----:B------:R-:W-:Y:S01]  /*4f60*/  ISETP.GE.AND P3, PT, R40, UR11, PT ;  /* 0x0000000b28007c0c */ /* 0x000fe2000bf66270 */
[----:B------:R-:W-:Y:S01]  /*4f70*/  IMAD.WIDE R130, R218, 0x4, R130 ;  /* 0x00000004da827825 */ /* 0x000fe200078e0282 */
[----:B------:R-:W-:-:S02]  /*4f80*/  ISETP.NE.U32.AND P5, PT, R220, RZ, PT ;  /* 0x000000ffdc00720c */ /* 0x000fc40003fa5070 */
[----:B------:R-:W-:Y:S01]  /*4f90*/  SEL R218, RZ, 0x4, P3 ;  /* 0x00000004ffda7807 */ /* 0x000fe20001800000 */
[----:B------:R-:W-:Y:S01]  /*4fa0*/  IMAD.U32 R220, RZ, RZ, UR4 ;  /* 0x00000004ffdc7e24 */ /* 0x000fe2000f8e00ff */
[----:B------:R-:W-:Y:S01]  /*4fb0*/  PLOP3.LUT P3, PT, PT, PT, UP2, 0x80, 0x8 ;  /* 0x000000000008781c */ /* 0x000fe20003f6f028 */
[----:B------:R4:W-:Y:S01]  /*4fc0*/  LDGSTS.E [R247+0x8000], desc[UR24][R130.64], P1 ;  /* 0x0800000082f77fae */ /* 0x0009e200089a1018 */
[----:B------:R-:W-:Y:S01]  /*4fd0*/  ISETP.GE.AND P1, PT, R42, UR11, PT ;  /* 0x0000000b2a007c0c */ /* 0x000fe2000bf26270 */
[----:B------:R-:W-:Y:S01]  /*4fe0*/  IMAD.WIDE R128, R220, 0x4, R128 ;  /* 0x00000004dc807825 */ /* 0x000fe200078e0280 */
[----:B------:R-:W-:-:S04]  /*4ff0*/  SEL R218, R218, RZ, P3 ;  /* 0x000000ffdada7207 */ /* 0x000fc80001800000 */
[----:B------:R-:W-:Y:S01]  /*5000*/  ISETP.NE.U32.AND P3, PT, R218, RZ, PT ;  /* 0x000000ffda00720c */ /* 0x000fe20003f65070 */
[----:B------:R4:W-:Y:S01]  /*5010*/  LDGSTS.E [R247+0xa000], desc[UR24][R128.64], P2 ;  /* 0x0a00000080f77fae */ /* 0x0009e200091a1018 */
[----:B------:R-:W-:Y:S02]  /*5020*/  PLOP3.LUT P2, PT, PT, PT, UP2, 0x80, 0x8 ;  /* 0x000000000008781c */ /* 0x000fe40003f4f028 */
[----:B------:R-:W-:Y:S02]  /*5030*/  SEL R218, RZ, 0x4, P1 ;  /* 0x00000004ffda7807 */ /* 0x000fe40000800000 */
[----:B------:R-:W-:Y:S02]  /*5040*/  ISETP.GE.AND P1, PT, R43, UR11, PT ;  /* 0x0000000b2b007c0c */ /* 0x000fe4000bf26270 */
[----:B------:R-:W-:Y:S02]  /*5050*/  SEL R218, R218, RZ, P2 ;  /* 0x000000ffdada7207 */ /* 0x000fe40001000000 */
[----:B------:R-:W-:-:S02]  /*5060*/  PLOP3.LUT P2, PT, PT, PT, UP2, 0x80, 0x8 ;  /* 0x000000000008781c */ /* 0x000fc40003f4f028 */
[----:B------:R-:W-:Y:S02]  /*5070*/  SEL R220, RZ, 0x4, P1 ;  /* 0x00000004ffdc7807 */ /* 0x000fe40000800000 */
[----:B------:R-:W-:Y:S01]  /*5080*/  ISETP.NE.U32.AND P1, PT, R218, RZ, PT ;  /* 0x000000ffda00720c */ /* 0x000fe20003f25070 */
[----:B------:R-:W-:Y:S01]  /*5090*/  IMAD.U32 R218, RZ, RZ, UR4 ;  /* 0x00000004ffda7e24 */ /* 0x000fe2000f8e00ff */
[----:B------:R-:W-:Y:S02]  /*50a0*/  SEL R220, R220, RZ, P2 ;  /* 0x000000ffdcdc7207 */ /* 0x000fe40001000000 */
[----:B------:R-:W-:Y:S01]  /*50b0*/  ISETP.GE.AND P2, PT, R44, UR11, PT ;  /* 0x0000000b2c007c0c */ /* 0x000fe2000bf46270 */
[----:B------:R-:W-:Y:S01]  /*50c0*/  IMAD.WIDE R126, R218, 0x4, R126 ;  /* 0x00000004da7e7825 */ /* 0x000fe200078e027e */
[----:B------:R-:W-:Y:S02]  /*50d0*/  USHF.L.U64.HI UR11, UR4, 0x2, UR6 ;  /* 0x00000002040b7899 */ /* 0x000fe40008010206 */
[----:B------:R-:W-:-:S02]  /*50e0*/  SEL R218, RZ, 0x4, P2 ;  /* 0x00000004ffda7807 */ /* 0x000fc40001000000 */
[----:B------:R-:W-:Y:S01]  /*50f0*/  PLOP3.LUT P2, PT, PT, PT, UP2, 0x80, 0x8 ;  /* 0x000000000008781c */ /* 0x000fe20003f4f028 */
[----:B------:R4:W-:Y:S01]  /*5100*/  LDGSTS.E [R247+0xc000], desc[UR24][R126.64], P6 ;  /* 0x0c0000007ef77fae */ /* 0x0009e2000b1a1018 */
[----:B------:R-:W-:Y:S02]  /*5110*/  UISETP.LT.OR UP2, UPT, UR18, 0x80, UP1 ;  /* 0x000000801200788c */ /* 0x000fe40008f41670 */
[----:B------:R-:W-:Y:S02]  /*5120*/  SEL R218, R218, RZ, P2 ;  /* 0x000000ffdada7207 */ /* 0x000fe40001000000 */
[----:B------:R-:W-:Y:S01]  /*5130*/  ISETP.NE.U32.AND P2, PT, R220, RZ, PT ;  /* 0x000000ffdc00720c */ /* 0x000fe20003f45070 */
[----:B------:R-:W-:Y:S01]  /*5140*/  IMAD.U32 R220, RZ, RZ, UR5 ;  /* 0x00000005ffdc7e24 */ /* 0x000fe2000f8e00ff */
[----:B------:R-:W-:Y:S01]  /*5150*/  ISETP.NE.U32.AND P6, PT, R218, RZ, PT ;  /* 0x000000ffda00720c */ /* 0x000fe20003fc5070 */
[----:B------:R-:W-:Y:S02]  /*5160*/  IMAD.U32 R218, RZ, RZ, UR5 ;  /* 0x00000005ffda7e24 */ /* 0x000fe4000f8e00ff */
[----:B------:R-:W-:-:S04]  /*5170*/  IMAD.WIDE R120, R220, 0x4, R120 ;  /* 0x00000004dc787825 */ /* 0x000fc800078e0278 */
        /* <DEDUP_REMOVED lines=34> */
[C---:B------:R-:W-:Y:S01]  /*53a0*/  IMAD.WIDE R188, R218.reuse, 0x4, R188 ;  /* 0x00000004dabc7825 */ /* 0x040fe200078e02bc */
[----:B------:R4:W-:Y:S03]  /*53b0*/  LDGSTS.E [R247+0xe000], desc[UR24][R180.64], P5 ;  /* 0x0e000000b4f77fae */ /* 0x0009e6000a9a1018 */
[----:B------:R-:W-:Y:S01]  /*53c0*/  IMAD.WIDE R184, R218, 0x4, R184 ;  /* 0x00000004dab87825 */ /* 0x000fe200078e02b8 */
[----:B------:R4:W-:Y:S03]  /*53d0*/  LDGSTS.E [R249+0x8000], desc[UR24][R188.64], P3 ;  /* 0x08000000bcf97fae */ /* 0x0009e600099a1018 */
[----:B------:R-:W-:Y:S01]  /*53e0*/  IMAD.WIDE R182, R220, 0x4, R182 ;  /* 0x00000004dcb67825 */ /* 0x000fe200078e02b6 */
[----:B------:R4:W-:Y:S01]  /*53f0*/  LDGSTS.E [R249+0xa000], desc[UR24][R184.64], P1 ;  /* 0x0a000000b8f97fae */ /* 0x0009e200089a1018 */
[----:B------:R-:W-:-:S02]  /*5400*/  ISETP.GE.AND P1, PT, R3, UR17, PT ;  /* 0x0000001103007c0c */ /* 0x000fc4000bf26270 */
[----:B------:R-:W-:Y:S01]  /*5410*/  IMAD.WIDE R178, R220, 0x4, R178 ;  /* 0x00000004dcb27825 */ /* 0x000fe200078e02b2 */
[----:B------:R4:W-:Y:S01]  /*5420*/  LDGSTS.E [R249+0xc000], desc[UR24][R182.64], P2 ;  /* 0x0c000000b6f97fae */ /* 0x0009e200091a1018 */
[----:B---3--:R-:W-:Y:S02]  /*5430*/  IADD3 R186, P2, PT, R186, UR10, RZ ;  /* 0x0000000ababa7c10 */ /* 0x008fe4000ff5e0ff */
[----:B------:R-:W-:Y:S01]  /*5440*/  SEL R218, RZ, 0x4, P1 ;  /* 0x00000004ffda7807 */ /* 0x000fe20000800000 */
[----:B------:R4:W-:Y:S01]  /*5450*/  LDGSTS.E [R249+0xe000], desc[UR24][R178.64], P6 ;  /* 0x0e000000b2f97fae */ /* 0x0009e2000b1a1018 */
[----:B------:R-:W-:Y:S02]  /*5460*/  IADD3.X R187, PT, PT, R187, UR11, RZ, P2, !PT ;  /* 0x0000000bbbbb7c10 */ /* 0x000fe400097fe4ff */
[----:B------:R-:W-:Y:S01]  /*5470*/  PLOP3.LUT P2, PT, PT, PT, UP3, 0x80, 0x8 ;  /* 0x000000000008781c */ /* 0x000fe20003f4f038 */
[----:B------:R-:W0:Y:S03]  /*5480*/  LDGDEPBAR ;  /* 0x00000000000079af */ /* 0x000e260000000000 */
[----:B------:R-:W-:Y:S01]  /*5490*/  SEL R218, R218, RZ, P2 ;  /* 0x000000ffdada7207 */ /* 0x000fe20001000000 */
[----:B------:R4:W-:Y:S03]  /*54a0*/  LDGSTS.E [R251+0x20000], desc[UR24][R124.64], P4 ;  /* 0x200000007cfb7fae */ /* 0x0009e6000a1a1018 */
[----:B------:R-:W-:Y:S01]  /*54b0*/  ISETP.NE.U32.AND P1, PT, R218, RZ, PT ;  /* 0x000000ffda00720c */ /* 0x000fe20003f25070 */
[----:B------:R4:W-:Y:S04]  /*54c0*/  LDGSTS.E [R251+0x20400], desc[UR24][R116.64], P4 ;  /* 0x2040000074fb7fae */ /* 0x0009e8000a1a1018 */
        /* <DEDUP_REMOVED lines=30> */
[----:B------:R-:W0:Y:S01]  /*56b0*/  LDGDEPBAR ;  /* 0x00000000000079af */ /* 0x000e220000000000 */
[----:B------:R-:W-:-:S04]  /*56c0*/  DEPBAR.LE SB0, 0x2 ;  /* 0x000080800000791a */ /* 0x000fc80000000000 */
[----:B------:R-:W-:Y:S06]  /*56d0*/  BAR.SYNC.DEFER_BLOCKING 0x0 ;  /* 0x0000000000007b1d */ /* 0x000fec0000010000 */
[----:B----4-:R-:W-:Y:S05]  /*56e0*/  BRA.U UP2, `(.L_x_6) ;  /* 0x0000000502587547 */ /* 0x010fea000b800000 */
[----:B------:R-:W-:Y:S02]  /*56f0*/  USHF.R.U32.HI UR74, URZ, 0x4, UR7 ;  /* 0x00000004ff4a7899 */ /* 0x000fe40008011607 */
[----:B------:R-:W-:Y:S02]  /*5700*/  UIADD3 UR13, UPT, UPT, UR7, 0x18000, URZ ;  /* 0x00018000070d7890 */ /* 0x000fe4000fffe0ff */
[----:B------:R-:W-:Y:S02]  /*5710*/  USGXT.U32 UR74, UR74, 0xe ;  /* 0x0000000e4a4a789a */ /* 0x000fe40008000000 */
[----:B------:R-:W-:Y:S02]  /*5720*/  USHF.R.U32.HI UR13, URZ, 0x4, UR13 ;  /* 0x00000004ff0d7899 */ /* 0x000fe4000801160d */
[----:B------:R-:W-:Y:S02]  /*5730*/  UIADD3 UR28, UP2, UPT, UR74, 0x2, URZ ;  /* 0x000000024a1c7890 */ /* 0x000fe4000ff5e0ff */
[----:B------:R-:W-:Y:S01]  /*5740*/  USGXT.U32 UR76, UR13, 0xe ;  /* 0x0000000e0d4c789a */ /* 0x000fe20008000000 */
[----:B------:R-:W-:Y:S01]  /*5750*/  UMOV UR12, URZ ;  /* 0x000000ff000c7c82 */ /* 0x000fe20008000000 */
[----:B------:R-:W-:Y:S01]  /*5760*/  UMOV UR19, URZ ;  /* 0x000000ff00137c82 */ /* 0x000fe20008000000 */
[----:B------:R-:W-:-:S02]  /*5770*/  UIADD3.X UR29, UPT, UPT, UR12, 0x40004040, URZ, UP2, !UPT ;  /* 0x400040400c1d7890 */ /* 0x000fc400097fe4ff */
[----:B------:R-:W-:Y:S02]  /*5780*/  UIADD3 UR34, UP2, UPT, UR76, 0x2, URZ ;  /* 0x000000024c227890 */ /* 0x000fe4000ff5e0ff */
[----:B------:R-:W-:Y:S02]  /*5790*/  UIADD3.64 UR68, UPT, UPT, UR28, 0x2, URZ ;  /* 0x000000021c447897 */ /* 0x000fe4000fffe0ff */
[----:B------:R-:W-:Y:S02]  /*57a0*/  UIADD3.X UR35, UPT, UPT, UR19, 0x40004040, URZ, UP2, !UPT ;  /* 0x4000404013237890 */ /* 0x000fe400097fe4ff */
[----:B------:R-:W-:Y:S02]  /*57b0*/  UIADD3.64 UR38, UPT, UPT, UR28, 0x4, URZ ;  /* 0x000000041c267897 */ /* 0x000fe4000fffe0ff */
[----:B------:R-:W-:Y:S02]  /*57c0*/  UIADD3.64 UR70, UPT, UPT, UR34, 0x2, URZ ;  /* 0x0000000222467897 */ /* 0x000fe4000fffe0ff */
[----:B------:R-:W-:Y:S01]  /*57d0*/  UIADD3.64 UR52, UPT, UPT, UR34, 0x4, URZ ;  /* 0x0000000422347897 */ /* 0x000fe2000fffe0ff */
[----:B------:R-:W-:Y:S01]  /*57e0*/  UMOV UR72, 0x0 ;  /* 0x0000000000487882 */ /* 0x000fe20000000000 */
[----:B------:R-:W-:Y:S01]  /*57f0*/  UMOV UR73, 0x4100910 ;  /* 0x0410091000497882 */ /* 0x000fe20000000000 */
[----:B------:R-:W-:Y:S01]  /*5800*/  UMOV UR75, 0x40004040 ;  /* 0x40004040004b7882 */ /* 0x000fe20000000000 */
[----:B------:R-:W-:Y:S01]  /*5810*/  UMOV UR77, 0x40004040 ;  /* 0x40004040004d7882 */ /* 0x000fe20000000000 */
[----:B------:R-:W-:Y:S01]  /*5820*/  UMOV UR56, 0x0 ;  /* 0x0000000000387882 */ /* 0x000fe20000000000 */
[----:B------:R-:W-:Y:S01]  /*5830*/  UMOV UR57, 0x4100910 ;  /* 0x0410091000397882 */ /* 0x000fe20000000000 */
[----:B------:R-:W-:Y:S01]  /*5840*/  UMOV UR64, 0x0 ;  /* 0x0000000000407882 */ /* 0x000fe20000000000 */
[----:B------:R-:W-:Y:S01]  /*5850*/  UMOV UR65, 0x4100910 ;  /* 0x0410091000417882 */ /* 0x000fe20000000000 */
[----:B------:R1:W-:Y:S01]  /*5860*/  UTCHMMA gdesc[UR74], gdesc[UR76], tmem[UR8], tmem[UR72], idesc[UR73], !UPT ;  /* 0x00ff484c4a0075ea */ /* 0x0003e2000f800008 */
[----:B------:R-:W-:Y:S01]  /*5870*/  UMOV UR20, 0x0 ;  /* 0x0000000000147882 */ /* 0x000fe20000000000 */
[----:B------:R-:W-:Y:S01]  /*5880*/  UMOV UR21, 0x4100910 ;  /* 0x0410091000157882 */ /* 0x000fe20000000000 */
[----:B------:R-:W-:Y:S01]  /*5890*/  UTCHMMA gdesc[UR28], gdesc[UR34], tmem[UR8], tmem[UR56], idesc[UR57], UPT ;  /* 0x00ff38221c0075ea */ /* 0x000fe2000b800008 */
[----:B------:R-:W-:Y:S01]  /*58a0*/  UIADD3.64 UR40, UPT, UPT, UR28, 0x1fe, URZ ;  /* 0x000001fe1c287897 */ /* 0x000fe2000fffe0ff */
[----:B------:R-:W-:Y:S01]  /*58b0*/  UTCHMMA gdesc[UR68], gdesc[UR70], tmem[UR8], tmem[UR64], idesc[UR65], UPT ;  /* 0x00ff4046440075ea */ /* 0x000fe2000b800008 */
[----:B------:R-:W-:Y:S01]  /*58c0*/  UIADD3.64 UR58, UPT, UPT, UR34, 0x1fe, URZ ;  /* 0x000001fe223a7897 */ /* 0x000fe2000fffe0ff */
[----:B------:R2:W-:Y:S01]  /*58d0*/  UTCHMMA gdesc[UR38], gdesc[UR52], tmem[UR8], tmem[UR20], idesc[UR21], UPT ;  /* 0x00ff1434260075ea */ /* 0x0005e2000b800008 */
[----:B------:R-:W-:-:S02]  /*58e0*/  UIADD3.64 UR42, UPT, UPT, UR28, 0x200, URZ ;  /* 0x000002001c2a7897 */ /* 0x000fc4000fffe0ff */
[----:B-1----:R-:W-:Y:S02]  /*58f0*/  UIADD3.64 UR74, UPT, UPT, UR34, 0x200, URZ ;  /* 0x00000200224a7897 */ /* 0x002fe4000fffe0ff */
[----:B------:R-:W-:Y:S02]  /*5900*/  UIADD3.64 UR44, UPT, UPT, UR28, 0x202, URZ ;  /* 0x000002021c2c7897 */ /* 0x000fe4000fffe0ff */
[----:B------:R-:W-:Y:S02]  /*5910*/  UIADD3.64 UR46, UPT, UPT, UR28, 0x204, URZ ;  /* 0x000002041c2e7897 */ /* 0x000fe4000fffe0ff */
[----:B------:R-:W-:Y:S02]  /*5920*/  UIADD3.64 UR48, UPT, UPT, UR28, 0x3fe, URZ ;  /* 0x000003fe1c307897 */ /* 0x000fe4000fffe0ff */
[----:B--2---:R-:W-:Y:S02]  /*5930*/  UIADD3.64 UR20, UPT, UPT, UR34, 0x202, URZ ;  /* 0x0000020222147897 */ /* 0x004fe4000fffe0ff */
[----:B------:R-:W-:-:S02]  /*5940*/  UIADD3.64 UR50, UPT, UPT, UR28, 0x400, URZ ;  /* 0x000004001c327897 */ /* 0x000fc4000fffe0ff */
[----:B------:R-:W-:Y:S02]  /*5950*/  UIADD3.64 UR54, UPT, UPT, UR28, 0x402, URZ ;  /* 0x000004021c367897 */ /* 0x000fe4000fffe0ff */
[----:B------:R-:W-:Y:S02]  /*5960*/  UIADD3.64 UR56, UPT, UPT, UR28, 0x404, URZ ;  /* 0x000004041c387897 */ /* 0x000fe4000fffe0ff */
[----:B------:R-:W-:Y:S02]  /*5970*/  UIADD3.64 UR62, UPT, UPT, UR28, 0x5fe, URZ ;  /* 0x000005fe1c3e7897 */ /* 0x000fe4000fffe0ff */
[----:B------:R-:W-:Y:S02]  /*5980*/  UIADD3.64 UR60, UPT, UPT, UR28, 0x600, URZ ;  /* 0x000006001c3c7897 */ /* 0x000fe4000fffe0ff */
[----:B------:R-:W-:Y:S02]  /*5990*/  UIADD3.64 UR72, UPT, UPT, UR28, 0x602, URZ ;  /* 0x000006021c487897 */ /* 0x000fe4000fffe0ff */
[----:B------:R-:W-:-:S02]  /*59a0*/  UIADD3.64 UR76, UPT, UPT, UR28, 0x604, URZ ;  /* 0x000006041c4c7897 */ /* 0x000fc4000fffe0ff */
[----:B------:R-:W-:Y:S01]  /*59b0*/  UIADD3.64 UR28, UPT, UPT, UR34, 0x204, URZ ;  /* 0x00000204221c7897 */ /* 0x000fe2000fffe0ff */
[----:B------:R-:W-:Y:S01]  /*59c0*/  UMOV UR22, 0x0 ;  /* 0x0000000000167882 */ /* 0x000fe20000000000 */
[----:B------:R-:W-:Y:S01]  /*59d0*/  UMOV UR23, 0x4100910 ;  /* 0x0410091000177882 */ /* 0x000fe20000000000 */
[----:B------:R-:W-:Y:S01]  /*59e0*/  UIADD3.64 UR68, UPT, UPT, UR34, 0x3fe, URZ ;  /* 0x000003fe22447897 */ /* 0x000fe2000fffe0ff */
[----:B------:R1:W-:Y:S01]  /*59f0*/  UTCHMMA gdesc[UR40], gdesc[UR58], tmem[UR8], tmem[UR22], idesc[UR23], UPT ;  /* 0x00ff163a280075ea */ /* 0x0003e2000b800008 */
[----:B------:R-:W-:Y:S01]  /*5a00*/  UMOV UR26, 0x0 ;  /* 0x00000000001a7882 */ /* 0x000fe20000000000 */
[----:B------:R-:W-:Y:S01]  /*5a10*/  UMOV UR27, 0x4100910 ;  /* 0x04100910001b7882 */ /* 0x000fe20000000000 */
[----:B------:R-:W-:Y:S01]  /*5a20*/  UIADD3.64 UR64, UPT, UPT, UR34, 0x400, URZ ;  /* 0x0000040022407897 */ /* 0x000fe2000fffe0ff */
[----:B------:R-:W-:Y:S01]  /*5a30*/  UTCHMMA gdesc[UR42], gdesc[UR74], tmem[UR8], tmem[UR26], idesc[UR27], UPT ;  /* 0x00ff1a4a2a0075ea */ /* 0x000fe2000b800008 */
[----:B------:R-:W-:Y:S01]  /*5a40*/  UIADD3.64 UR70, UPT, UPT, UR34, 0x402, URZ ;  /* 0x0000040222467897 */ /* 0x000fe2000fffe0ff */
[----:B------:R2:W-:Y:S01]  /*5a50*/  UTCHMMA gdesc[UR44], gdesc[UR20], tmem[UR8], tmem[UR22], idesc[UR23], UPT ;  /* 0x00ff16142c0075ea */ /* 0x0005e2000b800008 */
[----:B------:R-:W-:-:S02]  /*5a60*/  UIADD3.64 UR38, UPT, UPT, UR34, 0x404, URZ ;  /* 0x0000040422267897 */ /* 0x000fc4000fffe0ff */
[----:B------:R-:W-:Y:S01]  /*5a70*/  UIADD3.64 UR52, UPT, UPT, UR34, 0x5fe, URZ ;  /* 0x000005fe22347897 */ /* 0x000fe2000fffe0ff */
[----:B-1----:R-:W-:Y:S01]  /*5a80*/  UMOV UR40, 0x0 ;  /* 0x0000000000287882 */ /* 0x002fe20000000000 */
[----:B------:R-:W-:Y:S01]  /*5a90*/  UMOV UR41, 0x4100910 ;  /* 0x0410091000297882 */ /* 0x000fe20000000000 */
[----:B------:R-:W-:Y:S01]  /*5aa0*/  UMOV UR58, 0x0 ;  /* 0x00000000003a7882 */ /* 0x000fe20000000000 */
[----:B------:R-:W-:Y:S01]  /*5ab0*/  UMOV UR59, 0x4100910 ;  /* 0x04100910003b7882 */ /* 0x000fe20000000000 */
[----:B------:R1:W-:Y:S01]  /*5ac0*/  UTCHMMA gdesc[UR46], gdesc[UR28], tmem[UR8], tmem[UR40], idesc[UR41], UPT ;  /* 0x00ff281c2e0075ea */ /* 0x0003e2000b800008 */
[----:B--2---:R-:W-:Y:S01]  /*5ad0*/  UIADD3.64 UR22, UPT, UPT, UR34, 0x600, URZ ;  /* 0x0000060022167897 */ /* 0x004fe2000fffe0ff */
[----:B------:R1:W-:Y:S01]  /*5ae0*/  UTCHMMA gdesc[UR48], gdesc[UR68], tmem[UR8], tmem[UR58], idesc[UR59], UPT ;  /* 0x00ff3a44300075ea */ /* 0x0003e2000b800008 */
[----:B------:R-:W-:Y:S02]  /*5af0*/  UIADD3.64 UR20, UPT, UPT, UR34, 0x602, URZ ;  /* 0x0000060222147897 */ /* 0x000fe4000fffe0ff */
[----:B------:R-:W-:Y:S01]  /*5b00*/  UIADD3.64 UR34, UPT, UPT, UR34, 0x604, URZ ;  /* 0x0000060422227897 */ /* 0x000fe2000fffe0ff */
[----:B------:R-:W-:Y:S01]  /*5b10*/  UMOV UR74, 0x0 ;  /* 0x00000000004a7882 */ /* 0x000fe20000000000 */
[----:B------:R-:W-:Y:S01]  /*5b20*/  UMOV UR75, 0x4100910 ;  /* 0x04100910004b7882 */ /* 0x000fe20000000000 */
[----:B------:R-:W-:Y:S01]  /*5b30*/  UMOV UR30, 0x0 ;  /* 0x00000000001e7882 */ /* 0x000fe20000000000 */
[----:B------:R1:W-:Y:S01]  /*5b40*/  UTCHMMA gdesc[UR50], gdesc[UR64], tmem[UR8], tmem[UR74], idesc[UR75], UPT ;  /* 0x00ff4a40320075ea */ /* 0x0003e2000b800008 */
[----:B------:R1:W-:Y:S01]  /*5b50*/  UTCHMMA gdesc[UR54], gdesc[UR70], tmem[UR8], tmem[UR26], idesc[UR27], UPT ;  /* 0x00ff1a46360075ea */ /* 0x0003e2000b800008 */
[----:B------:R-:W-:Y:S01]  /*5b60*/  UMOV UR31, 0x4100910 ;  /* 0x04100910001f7882 */ /* 0x000fe20000000000 */
[----:B------:R1:W-:Y:S01]  /*5b70*/  UTCHMMA gdesc[UR56], gdesc[UR38], tmem[UR8], tmem[UR40], idesc[UR41], UPT ;  /* 0x00ff2826380075ea */ /* 0x0003e2000b800008 */
[----:B------:R-:W-:Y:S01]  /*5b80*/  UMOV UR32, 0x0 ;  /* 0x0000000000207882 */ /* 0x000fe20000000000 */
[----:B------:R-:W-:Y:S01]  /*5b90*/  UMOV UR33, 0x4100910 ;  /* 0x0410091000217882 */ /* 0x000fe20000000000 */
[----:B------:R-:W-:Y:S01]  /*5ba0*/  UMOV UR12, UR15 ;  /* 0x0000000f000c7c82 */ /* 0x000fe20008000000 */
[----:B------:R-:W-:Y:S01]  /*5bb0*/  UMOV UR13, URZ ;  /* 0x000000ff000d7c82 */ /* 0x000fe20008000000 */
[----:B------:R1:W-:Y:S01]  /*5bc0*/  UTCHMMA gdesc[UR62], gdesc[UR52], tmem[UR8], tmem[UR58], idesc[UR59], UPT ;  /* 0x00ff3a343e0075ea */ /* 0x0003e2000b800008 */
[----:B------:R-:W-:Y:S01]  /*5bd0*/  UMOV UR36, 0x0 ;  /* 0x0000000000247882 */ /* 0x000fe20000000000 */
[----:B------:R-:W-:Y:S01]  /*5be0*/  UMOV UR37, 0x4100910 ;  /* 0x0410091000257882 */ /* 0x000fe20000000000 */
[----:B------:R1:W-:Y:S01]  /*5bf0*/  UTCHMMA gdesc[UR60], gdesc[UR22], tmem[UR8], tmem[UR30], idesc[UR31], UPT ;  /* 0x00ff1e163c0075ea */ /* 0x0003e2000b800008 */
[----:B------:R-:W-:Y:S01]  /*5c00*/  UMOV UR12, UR12 ;  /* 0x0000000c000c7c82 */ /* 0x000fe20008000000 */
[----:B------:R1:W-:Y:S01]  /*5c10*/  UTCHMMA gdesc[UR72], gdesc[UR20], tmem[UR8], tmem[UR32], idesc[UR33], UPT ;  /* 0x00ff2014480075ea */ /* 0x0003e2000b800008 */
[----:B------:R1:W-:Y:S01]  /*5c20*/  UTCHMMA gdesc[UR76], gdesc[UR34], tmem[UR8], tmem[UR36], idesc[UR37], UPT ;  /* 0x00ff24224c0075ea */ /* 0x0003e2000b800008 */
[----:B------:R1:W-:Y:S01]  /*5c30*/  UTCBAR [UR12], URZ ;  /* 0x000000ff0c0073e9 */ /* 0x0003e200080000ff */
[----:B------:R-:W-:Y:S01]  /*5c40*/  NOP ;  /* 0x0000000000007918 */ /* 0x000fe20000000000 */
.L_x_6:
[----:B------:R-:W-:Y:S01]  /*5c50*/  BAR.SYNC.DEFER_BLOCKING 0x0 ;  /* 0x0000000000007b1d */ /* 0x000fe20000010000 */
[----:B------:R-:W-:Y:S01]  /*5c60*/  PLOP3.LUT P3, PT, PT, PT, UP3, 0x80, 0x8 ;  /* 0x000000000008781c */ /* 0x000fe20003f6f038 */
[----:B------:R-:W-:Y:S01]  /*5c70*/  USHF.R.S32.HI UR19, URZ, 0x1f, UR5 ;  /* 0x0000001fff137899 */ /* 0x000fe20008011405 */
[----:B------:R-:W-:Y:S01]  /*5c80*/  PLOP3.LUT P6, PT, PT, PT, UP3, 0x80, 0x8 ;  /* 0x000000000008781c */ /* 0x000fe20003fcf038 */
[----:B-1----:R-:W-:Y:S01]  /*5c90*/  USHF.L.U32 UR12, UR5, 0x2, URZ ;  /* 0x00000002050c7899 */ /* 0x002fe200080006ff */
[----:B------:R-:W-:Y:S01]  /*5ca0*/  PLOP3.LUT P5, PT, PT, PT, UP3, 0x80, 0x8 ;  /* 0x000000000008781c */ /* 0x000fe20003faf038 */
[----:B------:R-:W-:Y:S01]  /*5cb0*/  USHF.L.U64.HI UR13, UR5, 0x2, UR19 ;  /* 0x00000002050d7899 */ /* 0x000fe20008010213 */
[----:B------:R-:W-:Y:S01]  /*5cc0*/  ISETP.GE.AND P2, PT, R5, UR17, PT ;  /* 0x0000001105007c0c */ /* 0x000fe2000bf46270 */
[----:B------:R-:W-:Y:S01]  /*5cd0*/  UISETP.GE.AND UP2, UPT, UR18, 0x80, UPT ;  /* 0x000000801200788c */ /* 0x000fe2000bf46270 */
[----:B------:R-:W-:Y:S01]  /*5ce0*/  PLOP3.LUT P4, PT, PT, PT, UP3, 0x80, 0x8 ;  /* 0x000000000008781c */ /* 0x000fe20003f8f038 */
[----:B------:R-:W-:Y:S01]  /*5cf0*/  UMOV UR26, URZ ;  /* 0x000000ff001a7c82 */ /* 0x000fe20008000000 */
[----:B------:R-:W-:-:S04]  /*5d00*/  SEL R220, RZ, 0x4, P2 ;  /* 0x00000004ffdc7807 */ /* 0x000fc80001000000 */
[----:B------:R-:W-:-:S04]  /*5d10*/  SEL R220, R220, RZ, P4 ;  /* 0x000000ffdcdc7207 */ /* 0x000fc80002000000 */
[----:B------:R-:W-:Y:S01]  /*5d20*/  ISETP.NE.U32.AND P4, PT, R220, RZ, PT ;  /* 0x000000ffdc00720c */ /* 0x000fe20003f85070 */
[----:B------:R-:W-:Y:S01]  /*5d30*/  @!PT LDS RZ, [RZ] ;  /* 0x00000000fffff984 */ /* 0x000fe20000000800 */
[----:B------:R-:W-:Y:S01]  /*5d40*/  @!PT LDS RZ, [RZ] ;  /* 0x00000000fffff984 */ /* 0x000fe20000000800 */
[----:B------:R-:W-:Y:S01]  /*5d50*/  @!PT LDS RZ, [RZ] ;  /* 0x00000000fffff984 */ /* 0x000fe20000000800 */
[----:B------:R1:W-:Y:S01]  /*5d60*/  LDGSTS.E [R235+0x10000], desc[UR24][R186.64], P1 ;  /* 0x10000000baeb7fae */ /* 0x0003e200089a1018 */
[----:B------:R-:W-:-:S04]  /*5d70*/  ISETP.GE.AND P1, PT, R4, UR17, PT ;  /* 0x0000001104007c0c */ /* 0x000fc8000bf26270 */
[----:B------:R-:W-:Y:S02]  /*5d80*/  SEL R218, RZ, 0x4, P1 ;  /* 0x00000004ffda7807 */ /* 0x000fe40000800000 */
[----:B------:R-:W-:Y:S02]  /*5d90*/  ISETP.GE.AND P1, PT, R8, UR17, PT ;  /* 0x0000001108007c0c */ /* 0x000fe4000bf26270 */
[----:B------:R-:W-:Y:S02]  /*5da0*/  SEL R218, R218, RZ, P3 ;  /* 0x000000ffdada7207 */ /* 0x000fe40001800000 */
[----:B------:R-:W-:Y:S02]  /*5db0*/  ISETP.GE.AND P3, PT, R7, UR17, PT ;  /* 0x0000001107007c0c */ /* 0x000fe4000bf66270 */
[----:B-1----:R-:W-:Y:S02]  /*5dc0*/  SEL R187, RZ, 0x4, P1 ;  /* 0x00000004ffbb7807 */ /* 0x002fe40000800000 */
[----:B------:R-:W-:-:S02]  /*5dd0*/  SEL R186, RZ, 0x4, P3 ;  /* 0x00000004ffba7807 */ /* 0x000fc40001800000 */
[----:B------:R-:W-:Y:S02]  /*5de0*/  SEL R187, R187, RZ, P6 ;  /* 0x000000ffbbbb7207 */ /* 0x000fe40003000000 */
[----:B------:R-:W-:Y:S02]  /*5df0*/  SEL R186, R186, RZ, P5 ;  /* 0x000000ffbaba7207 */ /* 0x000fe40002800000 */
[----:B------:R-:W-:Y:S02]  /*5e00*/  IADD3 R176, P6, PT, R176, UR10, RZ ;  /* 0x0000000ab0b07c10 */ /* 0x000fe4000ffde0ff */
[----:B------:R-:W-:Y:S02]  /*5e10*/  IADD3 R174, P5, PT, R174, UR10, RZ ;  /* 0x0000000aaeae7c10 */ /* 0x000fe4000ffbe0ff */
[----:B------:R-:W-:Y:S02]  /*5e20*/  ISETP.NE.U32.AND P2, PT, R218, RZ, PT ;  /* 0x000000ffda00720c */ /* 0x000fe40003f45070 */
[----:B------:R-:W-:-:S02]  /*5e30*/  IADD3.X R177, PT, PT, R177, UR11, RZ, P6, !PT ;  /* 0x0000000bb1b17c10 */ /* 0x000fc4000b7fe4ff */
[----:B------:R-:W-:Y:S02]  /*5e40*/  IADD3 R172, P6, PT, R172, UR10, RZ ;  /* 0x0000000aacac7c10 */ /* 0x000fe4000ffde0ff */
[----:B------:R-:W-:Y:S02]  /*5e50*/  IADD3.X R175, PT, PT, R175, UR11, RZ, P5, !PT ;  /* 0x0000000bafaf7c10 */ /* 0x000fe4000affe4ff */
[----:B------:R-:W-:Y:S02]  /*5e60*/  IADD3 R170, P5, PT, R170, UR10, RZ ;  /* 0x0000000aaaaa7c10 */ /* 0x000fe4000ffbe0ff */
[----:B------:R-:W-:Y:S02]  /*5e70*/  IADD3.X R173, PT, PT, R173, UR11, RZ, P6, !PT ;  /* 0x0000000badad7c10 */ /* 0x000fe4000b7fe4ff */
[----:B------:R-:W-:Y:S01]  /*5e80*/  IADD3 R168, P6, PT, R168, UR10, RZ ;  /* 0x0000000aa8a87c10 */ /* 0x000fe2000ffde0ff */
[----:B------:R1:W-:Y:S01]  /*5e90*/  LDGSTS.E [R235+0x12000], desc[UR24][R176.64], P2 ;  /* 0x12000000b0eb7fae */ /* 0x0003e200091a1018 */
[----:B------:R-:W-:-:S02]  /*5ea0*/  IADD3.X R171, PT, PT, R171, UR11, RZ, P5, !PT ;  /* 0x0000000babab7c10 */ /* 0x000fc4000affe4ff */
[----:B------:R-:W-:Y:S01]  /*5eb0*/  ISETP.GE.AND P5, PT, R11, UR17, PT ;  /* 0x000000110b007c0c */ /* 0x000fe2000bfa6270 */
[----:B------:R-:W-:Y:S01]  /*5ec0*/  LDGSTS.E [R235+0x14000], desc[UR24][R174.64], P4 ;  /* 0x14000000aeeb7fae */ /* 0x000fe2000a1a1018 */
[----:B------:R-:W-:Y:S02]  /*5ed0*/  ISETP.NE.U32.AND P3, PT, R186, RZ, PT ;  /* 0x000000ffba00720c */ /* 0x000fe40003f65070 */
[----:B------:R-:W-:Y:S02]  /*5ee0*/  IADD3.X R169, PT, PT, R169, UR11, RZ, P6, !PT ;  /* 0x0000000ba9a97c10 */ /* 0x000fe4000b7fe4ff */
[----:B------:R-:W-:Y:S02]  /*5ef0*/  PLOP3.LUT P6, PT, PT, PT, UP3, 0x80, 0x8 ;  /* 0x000000000008781c */ /* 0x000fe40003fcf038 */
[----:B------:R-:W-:Y:S02]  /*5f00*/  SEL R186, RZ, 0x4, P5 ;  /* 0x00000004ffba7807 */ /* 0x000fe40002800000 */
[----:B------:R-:W-:-:S02]  /*5f10*/  ISETP.GE.AND P2, PT, R12, UR17, PT ;  /* 0x000000110c007c0c */ /* 0x000fc4000bf46270 */
[----:B------:R-:W-:Y:S02]  /*5f20*/  IADD3 R166, P5, PT, R166, UR10, RZ ;  /* 0x0000000aa6a67c10 */ /* 0x000fe4000ffbe0ff */
[----:B------:R-:W-:Y:S01]  /*5f30*/  ISETP.NE.U32.AND P1, PT, R187, RZ, PT ;  /* 0x000000ffbb00720c */ /* 0x000fe20003f25070 */
[----:B------:R2:W-:Y:S01]  /*5f40*/  LDGSTS.E [R235+0x16000], desc[UR24][R172.64], P3 ;  /* 0x16000000aceb7fae */ /* 0x0005e200099a1018 */
[----:B------:R-:W-:Y:S02]  /*5f50*/  SEL R186, R186, RZ, P6 ;  /* 0x000000ffbaba7207 */ /* 0x000fe40003000000 */
[----:B------:R-:W-:Y:S02]  /*5f60*/  PLOP3.LUT P6, PT, PT, PT, UP3, 0x80, 0x8 ;  /* 0x000000000008781c */ /* 0x000fe40003fcf038 */
[----:B------:R-:W-:Y:S02]  /*5f70*/  SEL R187, RZ, 0x4, P2 ;  /* 0x00000004ffbb7807 */ /* 0x000fe40001000000 */
[----:B------:R-:W-:-:S02]  /*5f80*/  IADD3.X R167, PT, PT, R167, UR11, RZ, P5, !PT ;  /* 0x0000000ba7a77c10 */ /* 0x000fc4000affe4ff */
[----:B------:R-:W-:Y:S02]  /*5f90*/  IADD3 R164, P5, PT, R164, UR10, RZ ;  /* 0x0000000aa4a47c10 */ /* 0x000fe4000ffbe0ff */
[----:B------:R-:W-:Y:S01]  /*5fa0*/  SEL R187, R187, RZ, P6 ;  /* 0x000000ffbbbb7207 */ /* 0x000fe20003000000 */
[----:B------:R3:W-:Y:S01]  /*5fb0*/  LDGSTS.E [R237+0x10000], desc[UR24][R170.64], P1 ;  /* 0x10000000aaed7fae */ /* 0x0007e200089a1018 */
[----:B------:R-:W-:Y:S02]  /*5fc0*/  IADD3 R162, P6, PT, R162, UR10, RZ ;  /* 0x0000000aa2a27c10 */ /* 0x000fe4000ffde0ff */
[----:B------:R-:W-:Y:S02]  /*5fd0*/  ISETP.GE.AND P4, PT, R13, UR17, PT ;  /* 0x000000110d007c0c */ /* 0x000fe4000bf86270 */
[----:B------:R-:W-:Y:S02]  /*5fe0*/  ISETP.NE.U32.AND P2, PT, R186, RZ, PT ;  /* 0x000000ffba00720c */ /* 0x000fe40003f45070 */
[----:B------:R-:W-:-:S02]  /*5ff0*/  IADD3.X R165, PT, PT, R165, UR11, RZ, P5, !PT ;  /* 0x0000000ba5a57c10 */ /* 0x000fc4000affe4ff */
[----:B------:R-:W-:Y:S02]  /*6000*/  ISETP.NE.U32.AND P5, PT, R187, RZ, PT ;  /* 0x000000ffbb00720c */ /* 0x000fe40003fa5070 */
[----:B------:R-:W-:Y:S02]  /*6010*/  IADD3.X R163, PT, PT, R163, UR11, RZ, P6, !PT ;  /* 0x0000000ba3a37c10 */ /* 0x000fe4000b7fe4ff */
[----:B------:R-:W-:Y:S02]  /*6020*/  ISETP.GE.AND P3, PT, R14, UR17, PT ;  /* 0x000000110e007c0c */ /* 0x000fe4000bf66270 */
[----:B-1----:R-:W-:Y:S02]  /*6030*/  SEL R176, RZ, 0x4, P4 ;  /* 0x00000004ffb07807 */ /* 0x002fe40002000000 */
[----:B------:R-:W-:Y:S01]  /*6040*/  PLOP3.LUT P6, PT, PT, PT, UP3, 0x80, 0x8 ;  /* 0x000000000008781c */ /* 0x000fe20003fcf038 */
[----:B------:R-:W-:Y:S01]  /*6050*/  LDGSTS.E [R237+0x12000], desc[UR24][R168.64], P2 ;  /* 0x12000000a8ed7fae */ /* 0x000fe200091a1018 */
[----:B------:R-:W-:-:S02]  /*6060*/  SEL R177, RZ, 0x4, P3 ;  /* 0x00000004ffb17807 */ /* 0x000fc40001800000 */
[----:B------:R-:W-:Y:S01]  /*6070*/  PLOP3.LUT P3, PT, PT, PT, UP3, 0x80, 0x8 ;  /* 0x000000000008781c */ /* 0x000fe20003f6f038 */
[----:B------:R1:W-:Y:S01]  /*6080*/  LDGSTS.E [R237+0x14000], desc[UR24][R166.64], P5 ;  /* 0x14000000a6ed7fae */ /* 0x0003e2000a9a1018 */
[----:B------:R-:W-:Y:S02]  /*6090*/  SEL R176, R176, RZ, P6 ;  /* 0x000000ffb0b07207 */ /* 0x000fe40003000000 */
[----:B------:R-:W-:Y:S02]  /*60a0*/  IADD3 R156, P6, PT, R156, UR10, RZ ;  /* 0x0000000a9c9c7c10 */ /* 0x000fe4000ffde0ff */
[----:B------:R-:W-:Y:S02]  /*60b0*/  SEL R177, R177, RZ, P3 ;  /* 0x000000ffb1b17207 */ /* 0x000fe40001800000 */
[----:B------:R-:W-:Y:S02]  /*60c0*/  ISETP.NE.U32.AND P3, PT, R176, RZ, PT ;  /* 0x000000ffb000720c */ /* 0x000fe40003f65070 */
[----:B------:R-:W-:-:S02]  /*60d0*/  IADD3.X R157, PT, PT, R157, UR11, RZ, P6, !PT ;  /* 0x0000000b9d9d7c10 */ /* 0x000fc4000b7fe4ff */
[----:B------:R-:W-:Y:S02]  /*60e0*/  IADD3 R160, P4, PT, R160, UR10, RZ ;  /* 0x0000000aa0a07c10 */ /* 0x000fe4000ff9e0ff */
[----:B------:R-:W-:Y:S02]  /*60f0*/  ISETP.GE.AND P6, PT, R16, UR17, PT ;  /* 0x0000001110007c0c */ /* 0x000fe4000bfc6270 */
[----:B------:R-:W-:Y:S02]  /*6100*/  ISETP.GE.AND P2, PT, R17, UR17, PT ;  /* 0x0000001111007c0c */ /* 0x000fe4000bf46270 */
[----:B------:R-:W-:Y:S02]  /*6110*/  ISETP.GE.AND P5, PT, R18, UR17, PT ;  /* 0x0000001112007c0c */ /* 0x000fe4000bfa6270 */
[----:B------:R-:W-:Y:S01]  /*6120*/  IADD3.X R161, PT, PT, R161, UR11, RZ, P4, !PT ;  /* 0x0000000ba1a17c10 */ /* 0x000fe2000a7fe4ff */
[----:B------:R-:W-:Y:S01]  /*6130*/  LDGSTS.E [R237+0x16000], desc[UR24][R164.64], P3 ;  /* 0x16000000a4ed7fae */ /* 0x000fe200099a1018 */
[----:B------:R-:W-:-:S02]  /*6140*/  PLOP3.LUT P1, PT, PT, PT, UP3, 0x80, 0x8 ;  /* 0x000000000008781c */ /* 0x000fc40003f2f038 */
[----:B--2---:R-:W-:Y:S02]  /*6150*/  SEL R172, RZ, 0x4, P6 ;  /* 0x00000004ffac7807 */ /* 0x004fe40003000000 */
[----:B------:R-:W-:Y:S02]  /*6160*/  IADD3 R158, P4, PT, R158, UR10, RZ ;  /* 0x0000000a9e9e7c10 */ /* 0x000fe4000ff9e0ff */
[----:B------:R-:W-:Y:S02]  /*6170*/  PLOP3.LUT P6, PT, PT, PT, UP3, 0x80, 0x8 ;  /* 0x000000000008781c */ /* 0x000fe40003fcf038 */
[----:B------:R-:W-:Y:S02]  /*6180*/  SEL R173, RZ, 0x4, P2 ;  /* 0x00000004ffad7807 */ /* 0x000fe40001000000 */
[----:B------:R-:W-:Y:S02]  /*6190*/  PLOP3.LUT P2, PT, PT, PT, UP3, 0x80, 0x8 ;  /* 0x000000000008781c */ /* 0x000fe40003f4f038 */
[----:B---3--:R-:W-:-:S02]  /*61a0*/  SEL R170, RZ, 0x4, P5 ;  /* 0x00000004ffaa7807 */ /* 0x008fc40002800000 */
[----:B------:R-:W-:Y:S02]  /*61b0*/  SEL R172, R172, RZ, P1 ;  /* 0x000000ffacac7207 */ /* 0x000fe40000800000 */
[----:B------:R-:W-:Y:S02]  /*61c0*/  IADD3.X R159, PT, PT, R159, UR11, RZ, P4, !PT ;  /* 0x0000000b9f9f7c10 */ /* 0x000fe4000a7fe4ff */
[----:B------:R-:W-:Y:S02]  /*61d0*/  SEL R173, R173, RZ, P6 ;  /* 0x000000ffadad7207 */ /* 0x000fe40003000000 */
[----:B------:R-:W-:Y:S02]  /*61e0*/  IADD3 R154, P5, PT, R154, UR10, RZ ;  /* 0x0000000a9a9a7c10 */ /* 0x000fe4000ffbe0ff */
[----:B------:R-:W-:Y:S02]  /*61f0*/  ISETP.NE.U32.AND P4, PT, R177, RZ, PT ;  /* 0x000000ffb100720c */ /* 0x000fe40003f85070 */
[----:B------:R-:W-:-:S02]  /*6200*/  SEL R170, R170, RZ, P2 ;  /* 0x000000ffaaaa7207 */ /* 0x000fc40001000000 */
[----:B------:R-:W-:Y:S02]  /*6210*/  ISETP.NE.U32.AND P1, PT, R172, RZ, PT ;  /* 0x000000ffac00720c */ /* 0x000fe40003f25070 */
[----:B------:R-:W-:Y:S02]  /*6220*/  IADD3 R152, P6, PT, R152, UR10, RZ ;  /* 0x0000000a98987c10 */ /* 0x000fe4000ffde0ff */
[----:B------:R-:W-:Y:S02]  /*6230*/  ISETP.NE.U32.AND P2, PT, R173, RZ, PT ;  /* 0x000000ffad00720c */ /* 0x000fe40003f45070 */
[----:B------:R-:W-:Y:S02]  /*6240*/  IADD3.X R155, PT, PT, R155, UR11, RZ, P5, !PT ;  /* 0x0000000b9b9b7c10 */ /* 0x000fe4000affe4ff */
[----:B------:R-:W-:Y:S01]  /*6250*/  ISETP.GE.AND P3, PT, R19, UR17, PT ;  /* 0x0000001113007c0c */ /* 0x000fe2000bf66270 */
[----:B------:R2:W-:Y:S01]  /*6260*/  LDGSTS.E [R239+0x10000], desc[UR24][R162.64], P4 ;  /* 0x10000000a2ef7fae */ /* 0x0005e2000a1a1018 */
[----:B------:R-:W-:-:S02]  /*6270*/  ISETP.NE.U32.AND P5, PT, R170, RZ, PT ;  /* 0x000000ffaa00720c */ /* 0x000fc40003fa5070 */
[----:B------:R-:W-:Y:S01]  /*6280*/  IADD3.X R153, PT, PT, R153, UR11, RZ, P6, !PT ;  /* 0x0000000b99997c10 */ /* 0x000fe2000b7fe4ff */
[----:B------:R3:W-:Y:S01]  /*6290*/  LDGSTS.E [R239+0x12000], desc[UR24][R160.64], P1 ;  /* 0x12000000a0ef7fae */ /* 0x0007e200089a1018 */
[----:B-1----:R-:W-:Y:S02]  /*62a0*/  SEL R166, RZ, 0x4, P3 ;  /* 0x00000004ffa67807 */ /* 0x002fe40001800000 */
[----:B------:R-:W-:Y:S01]  /*62b0*/  PLOP3.LUT P6, PT, PT, PT, UP3, 0x80, 0x8 ;  /* 0x000000000008781c */ /* 0x000fe20003fcf038 */
[----:B------:R-:W-:Y:S01]  /*62c0*/  LDGSTS.E [R239+0x14000], desc[UR24][R158.64], P2 ;  /* 0x140000009eef7fae */ /* 0x000fe200091a1018 */
[----:B------:R-:W-:Y:S02]  /*62d0*/  ISETP.GE.AND P4, PT, R22, UR17, PT ;  /* 0x0000001116007c0c */ /* 0x000fe4000bf86270 */
[----:B------:R-:W-:Y:S02]  /*62e0*/  SEL R166, R166, RZ, P6 ;  /* 0x000000ffa6a67207 */ /* 0x000fe40003000000 */
[----:B------:R-:W-:Y:S01]  /*62f0*/  IADD3 R146, P6, PT, R146, UR10, RZ ;  /* 0x0000000a92927c10 */ /* 0x000fe2000ffde0ff */
[----:B------:R1:W-:Y:S01]  /*6300*/  LDGSTS.E [R239+0x16000], desc[UR24][R156.64], P5 ;  /* 0x160000009cef7fae */ /* 0x0003e2000a9a1018 */
[----:B------:R-:W-:-:S02]  /*6310*/  IADD3 R150, P3, PT, R150, UR10, RZ ;  /* 0x0000000a96967c10 */ /* 0x000fc4000ff7e0ff */
[----:B------:R-:W-:Y:S02]  /*6320*/  IADD3.X R147, PT, PT, R147, UR11, RZ, P6, !PT ;  /* 0x0000000b93937c10 */ /* 0x000fe4000b7fe4ff */
[----:B------:R-:W-:Y:S02]  /*6330*/  ISETP.GE.AND P6, PT, R23, UR17, PT ;  /* 0x0000001117007c0c */ /* 0x000fe4000bfc6270 */
[----:B------:R-:W-:Y:S02]  /*6340*/  SEL R167, RZ, 0x4, P4 ;  /* 0x00000004ffa77807 */ /* 0x000fe40002000000 */
[----:B------:R-:W-:Y:S02]  /*6350*/  ISETP.GE.AND P5, PT, R24, UR17, PT ;  /* 0x0000001118007c0c */ /* 0x000fe4000bfa6270 */
[----:B------:R-:W-:Y:S02]  /*6360*/  PLOP3.LUT P4, PT, PT, PT, UP3, 0x80, 0x8 ;  /* 0x000000000008781c */ /* 0x000fe40003f8f038 */
[----:B------:R-:W-:-:S02]  /*6370*/  IADD3.X R151, PT, PT, R151, UR11, RZ, P3, !PT ;  /* 0x0000000b97977c10 */ /* 0x000fc40009ffe4ff */
[----:B--2---:R-:W-:Y:S02]  /*6380*/  SEL R162, RZ, 0x4, P6 ;  /* 0x00000004ffa27807 */ /* 0x004fe40003000000 */
[----:B------:R-:W-:Y:S02]  /*6390*/  IADD3 R148, P3, PT, R148, UR10, RZ ;  /* 0x0000000a94947c10 */ /* 0x000fe4000ff7e0ff */
[----:B------:R-:W-:Y:S02]  /*63a0*/  PLOP3.LUT P1, PT, PT, PT, UP3, 0x80, 0x8 ;  /* 0x000000000008781c */ /* 0x000fe40003f2f038 */
[----:B------:R-:W-:Y:S02]  /*63b0*/  ISETP.GE.AND P2, PT, R25, UR17, PT ;  /* 0x0000001119007c0c */ /* 0x000fe4000bf46270 */
[----:B------:R-:W-:Y:S02]  /*63c0*/  PLOP3.LUT P6, PT, PT, PT, UP3, 0x80, 0x8 ;  /* 0x000000000008781c */ /* 0x000fe40003fcf038 */
[----:B------:R-:W-:-:S02]  /*63d0*/  SEL R163, RZ, 0x4, P5 ;  /* 0x00000004ffa37807 */ /* 0x000fc40002800000 */
[----:B------:R-:W-:Y:S02]  /*63e0*/  SEL R167, R167, RZ, P4 ;  /* 0x000000ffa7a77207 */ /* 0x000fe40002000000 */
[----:B------:R-:W-:Y:S02]  /*63f0*/  ISETP.NE.U32.AND P4, PT, R166, RZ, PT ;  /* 0x000000ffa600720c */ /* 0x000fe40003f85070 */
[----:B------:R-:W-:Y:S02]  /*6400*/  IADD3.X R149, PT, PT, R149, UR11, RZ, P3, !PT ;  /* 0x0000000b95957c10 */ /* 0x000fe40009ffe4ff */
[----:B------:R-:W-:Y:S02]  /*6410*/  SEL R162, R162, RZ, P1 ;  /* 0x000000ffa2a27207 */ /* 0x000fe40000800000 */
[----:B------:R-:W-:Y:S02]  /*6420*/  PLOP3.LUT P5, PT, PT, PT, UP3, 0x80, 0x8 ;  /* 0x000000000008781c */ /* 0x000fe40003faf038 */
[----:B---3--:R-:W-:-:S02]  /*6430*/  SEL R160, RZ, 0x4, P2 ;  /* 0x00000004ffa07807 */ /* 0x008fc40001000000 */
[----:B------:R-:W-:Y:S02]  /*6440*/  SEL R163, R163, RZ, P6 ;  /* 0x000000ffa3a37207 */ /* 0x000fe40003000000 */
[----:B------:R-:W-:Y:S01]  /*6450*/  ISETP.NE.U32.AND P3, PT, R167, RZ, PT ;  /* 0x000000ffa700720c */ /* 0x000fe20003f65070 */
[----:B------:R-:W-:Y:S01]  /*6460*/  LDGSTS.E [R241+0x10000], desc[UR24][R154.64], P4 ;  /* 0x100000009af17fae */ /* 0x000fe2000a1a1018 */
[----:B------:R-:W-:Y:S02]  /*6470*/  IADD3 R142, P6, PT, R142, UR10, RZ ;  /* 0x0000000a8e8e7c10 */ /* 0x000fe4000ffde0ff */
[----:B------:R-:W-:Y:S02]  /*6480*/  ISETP.NE.U32.AND P1, PT, R162, RZ, PT ;  /* 0x000000ffa200720c */ /* 0x000fe40003f25070 */
[----:B------:R-:W-:Y:S02]  /*6490*/  SEL R160, R160, RZ, P5 ;  /* 0x000000ffa0a07207 */ /* 0x000fe40002800000 */
[----:B------:R-:W-:-:S02]  /*64a0*/  ISETP.NE.U32.AND P5, PT, R163, RZ, PT ;  /* 0x000000ffa300720c */ /* 0x000fc40003fa5070 */
[----:B------:R-:W-:Y:S02]  /*64b0*/  IADD3.X R143, PT, PT, R143, UR11, RZ, P6, !PT ;  /* 0x0000000b8f8f7c10 */ /* 0x000fe4000b7fe4ff */
[----:B------:R-:W-:Y:S01]  /*64c0*/  ISETP.GE.AND P6, PT, R27, UR17, PT ;  /* 0x000000111b007c0c */ /* 0x000fe2000bfc6270 */
[----:B------:R2:W-:Y:S01]  /*64d0*/  LDGSTS.E [R241+0x12000], desc[UR24][R152.64], P3 ;  /* 0x1200000098f17fae */ /* 0x0005e200099a1018 */
[----:B------:R-:W-:Y:S02]  /*64e0*/  IADD3 R140, P4, PT, R140, UR10, RZ ;  /* 0x0000000a8c8c7c10 */ /* 0x000fe4000ff9e0ff */
[----:B-1----:R-:W-:Y:S01]  /*64f0*/  SEL R156, RZ, 0x4, P6 ;  /* 0x00000004ff9c7807 */ /* 0x002fe20003000000 */
[----:B------:R-:W-:Y:S01]  /*6500*/  LDGSTS.E [R241+0x14000], desc[UR24][R150.64], P1 ;  /* 0x1400000096f17fae */ /* 0x000fe200089a1018 */
[----:B------:R-:W-:Y:S02]  /*6510*/  PLOP3.LUT P6, PT, PT, PT, UP3, 0x80, 0x8 ;  /* 0x000000000008781c */ /* 0x000fe40003fcf038 */
[----:B------:R-:W-:Y:S01]  /*6520*/  IADD3 R138, P3, PT, R138, UR10, RZ ;  /* 0x0000000a8a8a7c10 */ /* 0x000fe2000ff7e0ff */
[----:B------:R1:W-:Y:S01]  /*6530*/  LDGSTS.E [R241+0x16000], desc[UR24][R148.64], P5 ;  /* 0x1600000094f17fae */ /* 0x0003e2000a9a1018 */
[----:B------:R-:W-:-:S02]  /*6540*/  SEL R156, R156, RZ, P6 ;  /* 0x000000ff9c9c7207 */ /* 0x000fc40003000000 */
[----:B------:R-:W-:Y:S02]  /*6550*/  IADD3 R130, P6, PT, R130, UR10, RZ ;  /* 0x0000000a82827c10 */ /* 0x000fe4000ffde0ff */
[----:B------:R-:W-:Y:S02]  /*6560*/  IADD3.X R141, PT, PT, R141, UR11, RZ, P4, !PT ;  /* 0x0000000b8d8d7c10 */ /* 0x000fe4000a7fe4ff */
[----:B------:R-:W-:Y:S02]  /*6570*/  ISETP.GE.AND P4, PT, R28, UR17, PT ;  /* 0x000000111c007c0c */ /* 0x000fe4000bf86270 */
[----:B------:R-:W-:Y:S02]  /*6580*/  IADD3.X R139, PT, PT, R139, UR11, RZ, P3, !PT ;  /* 0x0000000b8b8b7c10 */ /* 0x000fe40009ffe4ff */
[----:B------:R-:W-:Y:S02]  /*6590*/  IADD3 R126, P5, PT, R126, UR10, RZ ;  /* 0x0000000a7e7e7c10 */ /* 0x000fe4000ffbe0ff */
[----:B------:R-:W-:-:S02]  /*65a0*/  IADD3 R136, P3, PT, R136, UR10, RZ ;  /* 0x0000000a88887c10 */ /* 0x000fc4000ff7e0ff */
[----:B------:R-:W-:Y:S02]  /*65b0*/  IADD3.X R131, PT, PT, R131, UR11, RZ, P6, !PT ;  /* 0x0000000b83837c10 */ /* 0x000fe4000b7fe4ff */
[----:B------:R-:W-:Y:S02]  /*65c0*/  IADD3 R128, P1, PT, R128, UR10, RZ ;  /* 0x0000000a80807c10 */ /* 0x000fe4000ff3e0ff */
[----:B------:R-:W-:Y:S02]  /*65d0*/  ISETP.GE.AND P6, PT, R29, UR17, PT ;  /* 0x000000111d007c0c */ /* 0x000fe4000bfc6270 */
[----:B------:R-:W-:Y:S02]  /*65e0*/  SEL R157, RZ, 0x4, P4 ;  /* 0x00000004ff9d7807 */ /* 0x000fe40002000000 */
[----:B------:R-:W-:Y:S02]  /*65f0*/  IADD3 R134, P4, PT, R134, UR10, RZ ;  /* 0x0000000a86867c10 */ /* 0x000fe4000ff9e0ff */
[----:B------:R-:W-:-:S02]  /*6600*/  IADD3.X R127, PT, PT, R127, UR11, RZ, P5, !PT ;  /* 0x0000000b7f7f7c10 */ /* 0x000fc4000affe4ff */
[----:B------:R-:W-:Y:S02]  /*6610*/  IADD3.X R137, PT, PT, R137, UR11, RZ, P3, !PT ;  /* 0x0000000b89897c10 */ /* 0x000fe40009ffe4ff */
[----:B------:R-:W-:Y:S02]  /*6620*/  IADD3.X R129, PT, PT, R129, UR11, RZ, P1, !PT ;  /* 0x0000000b81817c10 */ /* 0x000fe40008ffe4ff */
[----:B--2---:R-:W-:Y:S02]  /*6630*/  IADD3 R152, P5, PT, R180, UR10, RZ ;  /* 0x0000000ab4987c10 */ /* 0x004fe4000ffbe0ff */
[----:B------:R-:W-:Y:S02]  /*6640*/  PLOP3.LUT P3, PT, PT, PT, UP3, 0x80, 0x8 ;  /* 0x000000000008781c */ /* 0x000fe40003f6f038 */
[----:B------:R-:W-:Y:S02]  /*6650*/  ISETP.GE.AND P1, PT, R30, UR17, PT ;  /* 0x000000111e007c0c */ /* 0x000fe4000bf26270 */
[----:B------:R-:W-:-:S02]  /*6660*/  SEL R154, RZ, 0x4, P6 ;  /* 0x00000004ff9a7807 */ /* 0x000fc40003000000 */
[----:B------:R-:W-:Y:S02]  /*6670*/  IADD3 R144, P2, PT, R144, UR10, RZ ;  /* 0x0000000a90907c10 */ /* 0x000fe4000ff5e0ff */
[----:B------:R-:W-:Y:S02]  /*6680*/  PLOP3.LUT P6, PT, PT, PT, UP3, 0x80, 0x8 ;  /* 0x000000000008781c */ /* 0x000fe40003fcf038 */
[----:B------:R-:W-:Y:S02]  /*6690*/  IADD3.X R135, PT, PT, R135, UR11, RZ, P4, !PT ;  /* 0x0000000b87877c10 */ /* 0x000fe4000a7fe4ff */
[----:B------:R-:W-:Y:S02]  /*66a0*/  IADD3 R132, P4, PT, R132, UR10, RZ ;  /* 0x0000000a84847c10 */ /* 0x000fe4000ff9e0ff */
[----:B------:R-:W-:Y:S02]  /*66b0*/  IADD3.X R153, PT, PT, R181, UR11, RZ, P5, !PT ;  /* 0x0000000bb5997c10 */ /* 0x000fe4000affe4ff */
[----:B------:R-:W-:-:S02]  /*66c0*/  SEL R157, R157, RZ, P3 ;  /* 0x000000ff9d9d7207 */ /* 0x000fc40001800000 */
[----:B------:R-:W-:Y:S02]  /*66d0*/  SEL R155, RZ, 0x4, P1 ;  /* 0x00000004ff9b7807 */ /* 0x000fe40000800000 */
[----:B------:R-:W-:Y:S02]  /*66e0*/  PLOP3.LUT P5, PT, PT, PT, UP3, 0x80, 0x8 ;  /* 0x000000000008781c */ /* 0x000fe40003faf038 */
[----:B------:R-:W-:Y:S02]  /*66f0*/  IADD3.X R145, PT, PT, R145, UR11, RZ, P2, !PT ;  /* 0x0000000b91917c10 */ /* 0x000fe400097fe4ff */
[----:B-1----:R-:W-:Y:S02]  /*6700*/  SEL R149, R154, RZ, P6 ;  /* 0x000000ff9a957207 */ /* 0x002fe40003000000 */
[----:B------:R-:W-:Y:S02]  /*6710*/  ISETP.NE.U32.AND P2, PT, R160, RZ, PT ;  /* 0x000000ffa000720c */ /* 0x000fe40003f45070 */
[----:B------:R-:W-:-:S02]  /*6720*/  ISETP.NE.U32.AND P3, PT, R156, RZ, PT ;  /* 0x000000ff9c00720c */ /* 0x000fc40003f65070 */
[----:B------:R-:W-:Y:S02]  /*6730*/  IADD3.X R133, PT, PT, R133, UR11, RZ, P4, !PT ;  /* 0x0000000b85857c10 */ /* 0x000fe4000a7fe4ff */
[----:B------:R-:W-:Y:S02]  /*6740*/  IADD3 R150, P1, PT, R188, UR10, RZ ;  /* 0x0000000abc967c10 */ /* 0x000fe4000ff3e0ff */
[----:B------:R-:W-:Y:S02]  /*6750*/  ISETP.NE.U32.AND P4, PT, R157, RZ, PT ;  /* 0x000000ff9d00720c */ /* 0x000fe40003f85070 */
[----:B------:R-:W-:Y:S02]  /*6760*/  SEL R155, R155, RZ, P5 ;  /* 0x000000ff9b9b7207 */ /* 0x000fe40002800000 */
[----:B------:R-:W-:Y:S01]  /*6770*/  ISETP.NE.U32.AND P5, PT, R149, RZ, PT ;  /* 0x000000ff9500720c */ /* 0x000fe20003fa5070 */
[----:B------:R1:W-:Y:S01]  /*6780*/  LDGSTS.E [R243+0x10000], desc[UR24][R146.64], P2 ;  /* 0x1000000092f37fae */ /* 0x0003e200091a1018 */
[----:B------:R-:W-:-:S02]  /*6790*/  IADD3.X R151, PT, PT, R189, UR11, RZ, P1, !PT ;  /* 0x0000000bbd977c10 */ /* 0x000fc40008ffe4ff */
[----:B------:R-:W-:Y:S01]  /*67a0*/  IADD3 R148, P1, PT, R184, UR10, RZ ;  /* 0x0000000ab8947c10 */ /* 0x000fe2000ff3e0ff */
[----:B------:R2:W-:Y:S01]  /*67b0*/  LDGSTS.E [R243+0x12000], desc[UR24][R144.64], P3 ;  /* 0x1200000090f37fae */ /* 0x0005e200099a1018 */
[----:B------:R-:W-:Y:S02]  /*67c0*/  IADD3 R154, P6, PT, R182, UR10, RZ ;  /* 0x0000000ab69a7c10 */ /* 0x000fe4000ffde0ff */
[----:B------:R-:W-:Y:S01]  /*67d0*/  IADD3.X R149, PT, PT, R185, UR11, RZ, P1, !PT ;  /* 0x0000000bb9957c10 */ /* 0x000fe20008ffe4ff */
[----:B------:R-:W-:Y:S01]  /*67e0*/  LDGSTS.E [R243+0x14000], desc[UR24][R142.64], P4 ;  /* 0x140000008ef37fae */ /* 0x000fe2000a1a1018 */
[----:B------:R-:W-:Y:S02]  /*67f0*/  ISETP.NE.U32.AND P1, PT, R155, RZ, PT ;  /* 0x000000ff9b00720c */ /* 0x000fe40003f25070 */
[----:B------:R-:W-:Y:S01]  /*6800*/  IADD3.X R155, PT, PT, R183, UR11, RZ, P6, !PT ;  /* 0x0000000bb79b7c10 */ /* 0x000fe2000b7fe4ff */
[----:B------:R3:W-:Y:S01]  /*6810*/  LDGSTS.E [R243+0x16000], desc[UR24][R140.64], P5 ;  /* 0x160000008cf37fae */ /* 0x0007e2000a9a1018 */
[----:B------:R-:W-:-:S02]  /*6820*/  IADD3 R124, P6, PT, R124, UR12, RZ ;  /* 0x0000000c7c7c7c10 */ /* 0x000fc4000ffde0ff */
[----:B------:R-:W-:Y:S02]  /*6830*/  ISETP.GE.AND P2, PT, R32, UR17, PT ;  /* 0x0000001120007c0c */ /* 0x000fe4000bf46270 */
[----:B------:R-:W-:Y:S02]  /*6840*/  ISETP.GE.AND P3, PT, R33, UR17, PT ;  /* 0x0000001121007c0c */ /* 0x000fe4000bf66270 */
[----:B------:R-:W-:Y:S02]  /*6850*/  IADD3.X R125, PT, PT, R125, UR13, RZ, P6, !PT ;  /* 0x0000000d7d7d7c10 */ /* 0x000fe4000b7fe4ff */
[----:B------:R-:W-:Y:S01]  /*6860*/  IADD3 R108, P5, PT, R108, UR12, RZ ;  /* 0x0000000c6c6c7c10 */ /* 0x000fe2000ffbe0ff */
[----:B------:R-:W-:Y:S01]  /*6870*/  LDGSTS.E [R245+0x10000], desc[UR24][R138.64], P1 ;  /* 0x100000008af57fae */ /* 0x000fe200089a1018 */
[----:B------:R-:W-:Y:S02]  /*6880*/  SEL R156, RZ, 0x4, P2 ;  /* 0x00000004ff9c7807 */ /* 0x000fe40001000000 */
[----:B------:R-:W-:-:S02]  /*6890*/  IADD3 R116, P4, PT, R116, UR12, RZ ;  /* 0x0000000c74747c10 */ /* 0x000fc4000ff9e0ff */
[----:B------:R-:W-:Y:S02]  /*68a0*/  ISETP.GE.AND P6, PT, R34, UR17, PT ;  /* 0x0000001122007c0c */ /* 0x000fe4000bfc6270 */
[----:B------:R-:W-:Y:S02]  /*68b0*/  PLOP3.LUT P2, PT, PT, PT, UP3, 0x80, 0x8 ;  /* 0x000000000008781c */ /* 0x000fe40003f4f038 */
[----:B------:R-:W-:Y:S02]  /*68c0*/  SEL R157, RZ, 0x4, P3 ;  /* 0x00000004ff9d7807 */ /* 0x000fe40001800000 */
[----:B------:R-:W-:Y:S02]  /*68d0*/  PLOP3.LUT P3, PT, PT, PT, UP3, 0x80, 0x8 ;  /* 0x000000000008781c */ /* 0x000fe40003f6f038 */
[----:B------:R-:W-:Y:S02]  /*68e0*/  IADD3.X R109, PT, PT, R109, UR13, RZ, P5, !PT ;  /* 0x0000000d6d6d7c10 */ /* 0x000fe4000affe4ff */
[----:B------:R-:W-:-:S02]  /*68f0*/  IADD3.X R117, PT, PT, R117, UR13, RZ, P4, !PT ;  /* 0x0000000d75757c10 */ /* 0x000fc4000a7fe4ff */
[----:B-1----:R-:W-:Y:S02]  /*6900*/  SEL R146, RZ, 0x4, P6 ;  /* 0x00000004ff927807 */ /* 0x002fe40003000000 */
[----:B------:R-:W-:Y:S02]  /*6910*/  IADD3 R100, P5, PT, R100, UR12, RZ ;  /* 0x0000000c64647c10 */ /* 0x000fe4000ffbe0ff */
[----:B------:R-:W-:Y:S02]  /*6920*/  SEL R156, R156, RZ, P2 ;  /* 0x000000ff9c9c7207 */ /* 0x000fe40001000000 */
[----:B------:R-:W-:Y:S02]  /*6930*/  ISETP.GE.AND P4, PT, R35, UR17, PT ;  /* 0x0000001123007c0c */ /* 0x000fe4000bf86270 */
[----:B------:R-:W-:Y:S02]  /*6940*/  PLOP3.LUT P6, PT, PT, PT, UP3, 0x80, 0x8 ;  /* 0x000000000008781c */ /* 0x000fe40003fcf038 */
[----:B--2---:R-:W-:-:S02]  /*6950*/  IADD3 R144, P2, PT, R178, UR10, RZ ;  /* 0x0000000ab2907c10 */ /* 0x004fc4000ff5e0ff */
[----:B------:R-:W-:Y:S02]  /*6960*/  SEL R157, R157, RZ, P3 ;  /* 0x000000ff9d9d7207 */ /* 0x000fe40001800000 */
[----:B------:R-:W-:Y:S02]  /*6970*/  IADD3.X R101, PT, PT, R101, UR13, RZ, P5, !PT ;  /* 0x0000000d65657c10 */ /* 0x000fe4000affe4ff */
[----:B------:R-:W-:Y:S02]  /*6980*/  ISETP.NE.U32.AND P3, PT, R156, RZ, PT ;  /* 0x000000ff9c00720c */ /* 0x000fe40003f65070 */
[----:B------:R-:W-:Y:S02]  /*6990*/  SEL R147, RZ, 0x4, P4 ;  /* 0x00000004ff937807 */ /* 0x000fe40002000000 */
[----:B------:R-:W-:Y:S02]  /*69a0*/  PLOP3.LUT P5, PT, PT, PT, UP3, 0x80, 0x8 ;  /* 0x000000000008781c */ /* 0x000fe40003faf038 */
[----:B------:R-:W-:-:S02]  /*69b0*/  SEL R146, R146, RZ, P6 ;  /* 0x000000ff92927207 */ /* 0x000fc40003000000 */
[----:B------:R-:W-:Y:S02]  /*69c0*/  IADD3.X R145, PT, PT, R179, UR11, RZ, P2, !PT ;  /* 0x0000000bb3917c10 */ /* 0x000fe400097fe4ff */
[----:B------:R-:W-:Y:S02]  /*69d0*/  IADD3 R76, P6, PT, R76, UR12, RZ ;  /* 0x0000000c4c4c7c10 */ /* 0x000fe4000ffde0ff */
[----:B------:R-:W-:Y:S01]  /*69e0*/  ISETP.NE.U32.AND P2, PT, R157, RZ, PT ;  /* 0x000000ff9d00720c */ /* 0x000fe20003f45070 */
[----:B------:R1:W-:Y:S01]  /*69f0*/  LDGSTS.E [R245+0x12000], desc[UR24][R136.64], P3 ;  /* 0x1200000088f57fae */ /* 0x0003e200099a1018 */
[----:B------:R-:W-:Y:S02]  /*6a00*/  SEL R147, R147, RZ, P5 ;  /* 0x000000ff93937207 */ /* 0x000fe40002800000 */
[----:B------:R-:W-:Y:S02]  /*6a10*/  ISETP.NE.U32.AND P5, PT, R146, RZ, PT ;  /* 0x000000ff9200720c */ /* 0x000fe40003fa5070 */
[----:B------:R-:W-:-:S02]  /*6a20*/  IADD3.X R77, PT, PT, R77, UR13, RZ, P6, !PT ;  /* 0x0000000d4d4d7c10 */ /* 0x000fc4000b7fe4ff */
[----:B------:R-:W-:Y:S02]  /*6a30*/  IADD3 R122, P6, PT, R122, UR12, RZ ;  /* 0x0000000c7a7a7c10 */ /* 0x000fe4000ffde0ff */
[----:B------:R-:W-:Y:S02]  /*6a40*/  IADD3 R68, P1, PT, R68, UR12, RZ ;  /* 0x0000000c44447c10 */ /* 0x000fe4000ff3e0ff */
[----:B------:R-:W-:Y:S01]  /*6a50*/  IADD3.X R123, PT, PT, R123, UR13, RZ, P6, !PT ;  /* 0x0000000d7b7b7c10 */ /* 0x000fe2000b7fe4ff */
[----:B------:R-:W-:Y:S01]  /*6a60*/  LDGSTS.E [R245+0x14000], desc[UR24][R134.64], P2 ;  /* 0x1400000086f57fae */ /* 0x000fe200091a1018 */
[----:B------:R-:W-:Y:S02]  /*6a70*/  IADD3 R106, P6, PT, R106, UR12, RZ ;  /* 0x0000000c6a6a7c10 */ /* 0x000fe4000ffde0ff */
[----:B------:R-:W-:Y:S01]  /*6a80*/  ISETP.GE.AND P3, PT, R37, UR17, PT ;  /* 0x0000001125007c0c */ /* 0x000fe2000bf66270 */
[----:B------:R2:W-:Y:S01]  /*6a90*/  LDGSTS.E [R245+0x16000], desc[UR24][R132.64], P5 ;  /* 0x1600000084f57fae */ /* 0x0005e2000a9a1018 */
[----:B------:R-:W-:-:S02]  /*6aa0*/  IADD3.X R107, PT, PT, R107, UR13, RZ, P6, !PT ;  /* 0x0000000d6b6b7c10 */ /* 0x000fc4000b7fe4ff */
[----:B------:R-:W-:Y:S02]  /*6ab0*/  IADD3.X R69, PT, PT, R69, UR13, RZ, P1, !PT ;  /* 0x0000000d45457c10 */ /* 0x000fe40008ffe4ff */
[----:B------:R-:W-:Y:S02]  /*6ac0*/  IADD3 R90, P6, PT, R90, UR12, RZ ;  /* 0x0000000c5a5a7c10 */ /* 0x000fe4000ffde0ff */
[----:B------:R-:W-:Y:S02]  /*6ad0*/  IADD3 R82, P2, PT, R82, UR12, RZ ;  /* 0x0000000c52527c10 */ /* 0x000fe4000ff5e0ff */
[----:B------:R-:W-:Y:S02]  /*6ae0*/  ISETP.GE.AND P1, PT, R38, UR17, PT ;  /* 0x0000001126007c0c */ /* 0x000fe4000bf26270 */
[----:B---3--:R-:W-:Y:S02]  /*6af0*/  SEL R140, RZ, 0x4, P3 ;  /* 0x00000004ff8c7807 */ /* 0x008fe40001800000 */
[----:B------:R-:W-:-:S02]  /*6b00*/  IADD3 R92, P4, PT, R92, UR12, RZ ;  /* 0x0000000c5c5c7c10 */ /* 0x000fc4000ff9e0ff */
[----:B------:R-:W-:Y:S02]  /*6b10*/  IADD3 R114, P3, PT, R114, UR12, RZ ;  /* 0x0000000c72727c10 */ /* 0x000fe4000ff7e0ff */
[----:B------:R-:W-:Y:S02]  /*6b20*/  ISETP.GE.AND P5, PT, R39, UR17, PT ;  /* 0x0000001127007c0c */ /* 0x000fe4000bfa6270 */
[----:B------:R-:W-:Y:S02]  /*6b30*/  IADD3.X R91, PT, PT, R91, UR13, RZ, P6, !PT ;  /* 0x0000000d5b5b7c10 */ /* 0x000fe4000b7fe4ff */
[----:B------:R-:W-:Y:S02]  /*6b40*/  IADD3.X R83, PT, PT, R83, UR13, RZ, P2, !PT ;  /* 0x0000000d53537c10 */ /* 0x000fe400097fe4ff */
[----:B------:R-:W-:Y:S02]  /*6b50*/  SEL R141, RZ, 0x4, P1 ;  /* 0x00000004ff8d7807 */ /* 0x000fe40000800000 */
[----:B------:R-:W-:-:S02]  /*6b60*/  IADD3 R74, P6, PT, R74, UR12, RZ ;  /* 0x0000000c4a4a7c10 */ /* 0x000fc4000ffde0ff */
[----:B------:R-:W-:Y:S02]  /*6b70*/  ISETP.GE.AND P2, PT, R40, UR17, PT ;  /* 0x0000001128007c0c */ /* 0x000fe4000bf46270 */
[----:B------:R-:W-:Y:S02]  /*6b80*/  PLOP3.LUT P1, PT, PT, PT, UP3, 0x80, 0x8 ;  /* 0x000000000008781c */ /* 0x000fe40003f2f038 */
[----:B------:R-:W-:Y:S02]  /*6b90*/  IADD3.X R93, PT, PT, R93, UR13, RZ, P4, !PT ;  /* 0x0000000d5d5d7c10 */ /* 0x000fe4000a7fe4ff */
[----:B------:R-:W-:Y:S02]  /*6ba0*/  IADD3.X R115, PT, PT, R115, UR13, RZ, P3, !PT ;  /* 0x0000000d73737c10 */ /* 0x000fe40009ffe4ff */
[----:B-1----:R-:W-:Y:S02]  /*6bb0*/  SEL R136, RZ, 0x4, P5 ;  /* 0x00000004ff887807 */ /* 0x002fe40002800000 */
[----:B------:R-:W-:-:S02]  /*6bc0*/  IADD3 R84, P4, PT, R84, UR12, RZ ;  /* 0x0000000c54547c10 */ /* 0x000fc4000ff9e0ff */
[----:B------:R-:W-:Y:S02]  /*6bd0*/  PLOP3.LUT P3, PT, PT, PT, UP3, 0x80, 0x8 ;  /* 0x000000000008781c */ /* 0x000fe40003f6f038 */
[----:B------:R-:W-:Y:S02]  /*6be0*/  IADD3 R66, P5, PT, R66, UR12, RZ ;  /* 0x0000000c42427c10 */ /* 0x000fe4000ffbe0ff */
[----:B------:R-:W-:Y:S02]  /*6bf0*/  IADD3.X R75, PT, PT, R75, UR13, RZ, P6, !PT ;  /* 0x0000000d4b4b7c10 */ /* 0x000fe4000b7fe4ff */
[----:B------:R-:W-:Y:S02]  /*6c00*/  SEL R137, RZ, 0x4, P2 ;  /* 0x00000004ff897807 */ /* 0x000fe40001000000 */
[----:B------:R-:W-:Y:S02]  /*6c10*/  SEL R140, R140, RZ, P1 ;  /* 0x000000ff8c8c7207 */ /* 0x000fe40000800000 */
[----:B------:R-:W-:-:S02]  /*6c20*/  IADD3 R120, P6, PT, R120, UR12, RZ ;  /* 0x0000000c78787c10 */ /* 0x000fc4000ffde0ff */
[----:B------:R-:W-:Y:S02]  /*6c30*/  PLOP3.LUT P2, PT, PT, PT, UP3, 0x80, 0x8 ;  /* 0x000000000008781c */ /* 0x000fe40003f4f038 */
[----:B------:R-:W-:Y:S02]  /*6c40*/  IADD3 R98, P1, PT, R98, UR12, RZ ;  /* 0x0000000c62627c10 */ /* 0x000fe4000ff3e0ff */
[----:B------:R-:W-:Y:S02]  /*6c50*/  IADD3.X R85, PT, PT, R85, UR13, RZ, P4, !PT ;  /* 0x0000000d55557c10 */ /* 0x000fe4000a7fe4ff */
[----:B------:R-:W-:Y:S02]  /*6c60*/  SEL R141, R141, RZ, P3 ;  /* 0x000000ff8d8d7207 */ /* 0x000fe40001800000 */
[----:B------:R-:W-:Y:S02]  /*6c70*/  IADD3.X R67, PT, PT, R67, UR13, RZ, P5, !PT ;  /* 0x0000000d43437c10 */ /* 0x000fe4000affe4ff */
[----:B------:R-:W-:-:S02]  /*6c80*/  ISETP.NE.U32.AND P4, PT, R147, RZ, PT ;  /* 0x000000ff9300720c */ /* 0x000fc40003f85070 */
[----:B------:R-:W-:Y:S02]  /*6c90*/  PLOP3.LUT P5, PT, PT, PT, UP3, 0x80, 0x8 ;  /* 0x000000000008781c */ /* 0x000fe40003faf038 */
[----:B------:R-:W-:Y:S02]  /*6ca0*/  IADD3.X R121, PT, PT, R121, UR13, RZ, P6, !PT ;  /* 0x0000000d79797c10 */ /* 0x000fe4000b7fe4ff */
[----:B------:R-:W-:Y:S02]  /*6cb0*/  SEL R136, R136, RZ, P2 ;  /* 0x000000ff88887207 */ /* 0x000fe40001000000 */
[----:B------:R-:W-:Y:S02]  /*6cc0*/  ISETP.NE.U32.AND P3, PT, R140, RZ, PT ;  /* 0x000000ff8c00720c */ /* 0x000fe40003f65070 */
[----:B------:R-:W-:Y:S02]  /*6cd0*/  IADD3.X R99, PT, PT, R99, UR13, RZ, P1, !PT ;  /* 0x0000000d63637c10 */ /* 0x000fe40008ffe4ff */
[----:B------:R-:W-:Y:S01]  /*6ce0*/  IADD3 R104, P6, PT, R104, UR12, RZ ;  /* 0x0000000c68687c10 */ /* 0x000fe2000ffde0ff */
[----:B------:R-:W-:Y:S01]  /*6cf0*/  LDGSTS.E [R247+0x10000], desc[UR24][R130.64], P4 ;  /* 0x1000000082f77fae */ /* 0x000fe2000a1a1018 */
[----:B------:R-:W-:-:S02]  /*6d00*/  ISETP.NE.U32.AND P1, PT, R141, RZ, PT ;  /* 0x000000ff8d00720c */ /* 0x000fc40003f25070 */
[----:B------:R-:W-:Y:S02]  /*6d10*/  SEL R137, R137, RZ, P5 ;  /* 0x000000ff89897207 */ /* 0x000fe40002800000 */
[----:B------:R-:W-:Y:S02]  /*6d20*/  ISETP.NE.U32.AND P5, PT, R136, RZ, PT ;  /* 0x000000ff8800720c */ /* 0x000fe40003fa5070 */
[----:B------:R-:W-:Y:S01]  /*6d30*/  IADD3.X R105, PT, PT, R105, UR13, RZ, P6, !PT ;  /* 0x0000000d69697c10 */ /* 0x000fe2000b7fe4ff */
[----:B------:R1:W-:Y:S01]  /*6d40*/  LDGSTS.E [R247+0x12000], desc[UR24][R128.64], P3 ;  /* 0x1200000080f77fae */ /* 0x0003e200099a1018 */
[----:B------:R-:W-:Y:S02]  /*6d50*/  IADD3 R88, P6, PT, R88, UR12, RZ ;  /* 0x0000000c58587c10 */ /* 0x000fe4000ffde0ff */
[----:B------:R-:W-:Y:S02]  /*6d60*/  IADD3 R96, P4, PT, R96, UR12, RZ ;  /* 0x0000000c60607c10 */ /* 0x000fe4000ff9e0ff */
[----:B------:R-:W-:Y:S01]  /*6d70*/  IADD3.X R89, PT, PT, R89, UR13, RZ, P6, !PT ;  /* 0x0000000d59597c10 */ /* 0x000fe2000b7fe4ff */
[----:B------:R3:W-:Y:S01]  /*6d80*/  LDGSTS.E [R247+0x14000], desc[UR24][R126.64], P1 ;  /* 0x140000007ef77fae */ /* 0x0007e200089a1018 */
[----:B------:R-:W-:-:S02]  /*6d90*/  IADD3 R72, P6, PT, R72, UR12, RZ ;  /* 0x0000000c48487c10 */ /* 0x000fc4000ffde0ff */
[----:B------:R-:W-:Y:S01]  /*6da0*/  ISETP.GE.AND P3, PT, R42, UR17, PT ;  /* 0x000000112a007c0c */ /* 0x000fe2000bf66270 */
[----:B------:R3:W-:Y:S01]  /*6db0*/  LDGSTS.E [R247+0x16000], desc[UR24][R152.64], P5 ;  /* 0x1600000098f77fae */ /* 0x0007e2000a9a1018 */
[----:B------:R-:W-:Y:S02]  /*6dc0*/  IADD3.X R73, PT, PT, R73, UR13, RZ, P6, !PT ;  /* 0x0000000d49497c10 */ /* 0x000fe4000b7fe4ff */
[----:B------:R-:W-:Y:S02]  /*6dd0*/  IADD3 R118, P6, PT, R118, UR12, RZ ;  /* 0x0000000c76767c10 */ /* 0x000fe4000ffde0ff */
[----:B------:R-:W-:Y:S02]  /*6de0*/  IADD3 R110, P1, PT, R110, UR12, RZ ;  /* 0x0000000c6e6e7c10 */ /* 0x000fe4000ff3e0ff */
[----:B------:R-:W-:Y:S02]  /*6df0*/  IADD3.X R97, PT, PT, R97, UR13, RZ, P4, !PT ;  /* 0x0000000d61617c10 */ /* 0x000fe4000a7fe4ff */
[----:B------:R-:W-:-:S02]  /*6e00*/  ISETP.GE.AND P4, PT, R43, UR17, PT ;  /* 0x000000112b007c0c */ /* 0x000fc4000bf86270 */
[----:B------:R-:W-:Y:S02]  /*6e10*/  ISETP.GE.AND P5, PT, R6, UR17, PT ;  /* 0x0000001106007c0c */ /* 0x000fe4000bfa6270 */
[----:B--2---:R-:W-:Y:S02]  /*6e20*/  SEL R132, RZ, 0x4, P3 ;  /* 0x00000004ff847807 */ /* 0x004fe40001800000 */
[----:B------:R-:W-:Y:S02]  /*6e30*/  IADD3 R80, P3, PT, R80, UR12, RZ ;  /* 0x0000000c50507c10 */ /* 0x000fe4000ff7e0ff */
[----:B------:R-:W-:Y:S02]  /*6e40*/  IADD3.X R119, PT, PT, R119, UR13, RZ, P6, !PT ;  /* 0x0000000d77777c10 */ /* 0x000fe4000b7fe4ff */
[----:B------:R-:W-:Y:S02]  /*6e50*/  IADD3.X R111, PT, PT, R111, UR13, RZ, P1, !PT ;  /* 0x0000000d6f6f7c10 */ /* 0x000fe40008ffe4ff */
[----:B------:R-:W-:-:S02]  /*6e60*/  IADD3 R102, P6, PT, R102, UR12, RZ ;  /* 0x0000000c66667c10 */ /* 0x000fc4000ffde0ff */
[----:B------:R-:W-:Y:S02]  /*6e70*/  ISETP.GE.AND P1, PT, R44, UR17, PT ;  /* 0x000000112c007c0c */ /* 0x000fe4000bf26270 */
[----:B------:R-:W-:Y:S02]  /*6e80*/  SEL R133, RZ, 0x4, P4 ;  /* 0x00000004ff857807 */ /* 0x000fe40002000000 */
[----:B-1----:R-:W-:Y:S02]  /*6e90*/  SEL R129, RZ, 0x4, P5 ;  /* 0x00000004ff817807 */ /* 0x002fe40002800000 */
[----:B------:R-:W-:Y:S02]  /*6ea0*/  PLOP3.LUT P4, PT, PT, PT, UP3, 0x80, 0x8 ;  /* 0x000000000008781c */ /* 0x000fe40003f8f038 */
[----:B------:R-:W-:Y:S02]  /*6eb0*/  IADD3 R94, P5, PT, R94, UR12, RZ ;  /* 0x0000000c5e5e7c10 */ /* 0x000fe4000ffbe0ff */
[----:B------:R-:W-:-:S02]  /*6ec0*/  IADD3.X R81, PT, PT, R81, UR13, RZ, P3, !PT ;  /* 0x0000000d51517c10 */ /* 0x000fc40009ffe4ff */
[----:B------:R-:W-:Y:S02]  /*6ed0*/  PLOP3.LUT P3, PT, PT, PT, UP3, 0x80, 0x8 ;  /* 0x000000000008781c */ /* 0x000fe40003f6f038 */
[----:B------:R-:W-:Y:S02]  /*6ee0*/  IADD3.X R103, PT, PT, R103, UR13, RZ, P6, !PT ;  /* 0x0000000d67677c10 */ /* 0x000fe4000b7fe4ff */
[----:B------:R-:W-:Y:S02]  /*6ef0*/  SEL R128, RZ, 0x4, P1 ;  /* 0x00000004ff807807 */ /* 0x000fe40000800000 */
[----:B------:R-:W-:Y:S02]  /*6f00*/  IADD3 R112, P2, PT, R112, UR12, RZ ;  /* 0x0000000c70707c10 */ /* 0x000fe4000ff5e0ff */
[----:B------:R-:W-:Y:S02]  /*6f10*/  IADD3 R86, P6, PT, R86, UR12, RZ ;  /* 0x0000000c56567c10 */ /* 0x000fe4000ffde0ff */
[----:B------:R-:W-:-:S02]  /*6f20*/  PLOP3.LUT P1, PT, PT, PT, UP3, 0x80, 0x8 ;  /* 0x000000000008781c */ /* 0x000fc40003f2f038 */
[----:B------:R-:W-:Y:S02]  /*6f30*/  SEL R132, R132, RZ, P4 ;  /* 0x000000ff84847207 */ /* 0x000fe40002000000 */
[----:B------:R-:W-:Y:S02]  /*6f40*/  IADD3.X R95, PT, PT, R95, UR13, RZ, P5, !PT ;  /* 0x0000000d5f5f7c10 */ /* 0x000fe4000affe4ff */
[----:B------:R-:W-:Y:S02]  /*6f50*/  IADD3 R64, P4, PT, R64, UR12, RZ ;  /* 0x0000000c40407c10 */ /* 0x000fe4000ff9e0ff */
[----:B------:R-:W-:Y:S01]  /*6f60*/  PLOP3.LUT P5, PT, PT, PT, UP3, 0x80, 0x8 ;  /* 0x000000000008781c */ /* 0x000fe20003faf038 */
[----:B------:R-:W-:Y:S01]  /*6f70*/  UISETP.GE.AND UP3, UPT, UR18, 0x100, UPT ;  /* 0x000001001200788c */ /* 0x000fe2000bf66270 */
[----:B------:R-:W-:Y:S02]  /*6f80*/  SEL R133, R133, RZ, P3 ;  /* 0x000000ff85857207 */ /* 0x000fe40001800000 */
[----:B------:R-:W-:-:S02]  /*6f90*/  IADD3.X R113, PT, PT, R113, UR13, RZ, P2, !PT ;  /* 0x0000000d71717c10 */ /* 0x000fc400097fe4ff */
[----:B------:R-:W-:Y:S02]  /*6fa0*/  IADD3.X R87, PT, PT, R87, UR13, RZ, P6, !PT ;  /* 0x0000000d57577c10 */ /* 0x000fe4000b7fe4ff */
[----:B------:R-:W-:Y:S02]  /*6fb0*/  SEL R128, R128, RZ, P1 ;  /* 0x000000ff80807207 */ /* 0x000fe40000800000 */
[----:B------:R-:W-:Y:S02]  /*6fc0*/  ISETP.NE.U32.AND P2, PT, R137, RZ, PT ;  /* 0x000000ff8900720c */ /* 0x000fe40003f45070 */
[----:B------:R-:W-:Y:S02]  /*6fd0*/  IADD3 R70, P6, PT, R70, UR12, RZ ;  /* 0x0000000c46467c10 */ /* 0x000fe4000ffde0ff */
[----:B------:R-:W-:Y:S02]  /*6fe0*/  ISETP.NE.U32.AND P3, PT, R132, RZ, PT ;  /* 0x000000ff8400720c */ /* 0x000fe40003f65070 */
[----:B------:R-:W-:-:S02]  /*6ff0*/  IADD3.X R65, PT, PT, R65, UR13, RZ, P4, !PT ;  /* 0x0000000d41417c10 */ /* 0x000fc4000a7fe4ff */
[----:B------:R-:W-:Y:S02]  /*7000*/  SEL R129, R129, RZ, P5 ;  /* 0x000000ff81817207 */ /* 0x000fe40002800000 */
[----:B------:R-:W-:Y:S02]  /*7010*/  ISETP.NE.U32.AND P4, PT, R133, RZ, PT ;  /* 0x000000ff8500720c */ /* 0x000fe40003f85070 */
[----:B------:R-:W-:Y:S01]  /*7020*/  ISETP.NE.U32.AND P5, PT, R128, RZ, PT ;  /* 0x000000ff8000720c */ /* 0x000fe20003fa5070 */
[----:B------:R3:W-:Y:S01]  /*7030*/  LDGSTS.E [R249+0x10000], desc[UR24][R150.64], P2 ;  /* 0x1000000096f97fae */ /* 0x0007e200091a1018 */
[----:B------:R-:W-:Y:S02]  /*7040*/  IADD3.X R71, PT, PT, R71, UR13, RZ, P6, !PT ;  /* 0x0000000d47477c10 */ /* 0x000fe4000b7fe4ff */
[----:B------:R-:W-:Y:S01]  /*7050*/  ISETP.NE.U32.AND P6, PT, R129, RZ, PT ;  /* 0x000000ff8100720c */ /* 0x000fe20003fc5070 */
[----:B------:R3:W-:Y:S01]  /*7060*/  LDGSTS.E [R249+0x12000], desc[UR24][R148.64], P3 ;  /* 0x1200000094f97fae */ /* 0x0007e200099a1018 */
[----:B------:R-:W-:-:S04]  /*7070*/  IADD3 R78, P1, PT, R78, UR12, RZ ;  /* 0x0000000c4e4e7c10 */ /* 0x000fc8000ff3e0ff */
[----:B------:R-:W-:Y:S01]  /*7080*/  IADD3.X R79, PT, PT, R79, UR13, RZ, P1, !PT ;  /* 0x0000000d4f4f7c10 */ /* 0x000fe20008ffe4ff */
[----:B------:R3:W-:Y:S01]  /*7090*/  LDGSTS.E [R249+0x14000], desc[UR24][R154.64], P4 ;  /* 0x140000009af97fae */ /* 0x0007e2000a1a1018 */
[----:B------:R-:W-:-:S03]  /*70a0*/  IADD3 R62, P1, PT, R62, UR12, RZ ;  /* 0x0000000c3e3e7c10 */ /* 0x000fc6000ff3e0ff */
[----:B------:R3:W-:Y:S01]  /*70b0*/  LDGSTS.E [R249+0x16000], desc[UR24][R144.64], P5 ;  /* 0x1600000090f97fae */ /* 0x0007e2000a9a1018 */
[----:B------:R-:W-:-:S03]  /*70c0*/  IADD3.X R63, PT, PT, R63, UR13, RZ, P1, !PT ;  /* 0x0000000d3f3f7c10 */ /* 0x000fc60008ffe4ff */
[----:B------:R-:W0:Y:S04]  /*70d0*/  LDGDEPBAR ;  /* 0x00000000000079af */ /* 0x000e280000000000 */
        /* <DEDUP_REMOVED lines=33> */
[----:B------:R-:W-:Y:S05]  /*72f0*/  BRA.U !UP3, `(.L_x_7) ;  /* 0x000000310bd87547 */ /* 0x000fea000b800000 */
[----:B---3--:R-:W-:Y:S01]  /*7300*/  SHF.R.S32.HI R112, RZ, 0x1f, R210 ;  /* 0x0000001fff707819 */ /* 0x008fe200000114d2 */
[----:B------:R-:W-:Y:S01]  /*7310*/  IMAD R123, R7, UR16, RZ ;  /* 0x00000010077b7c24 */ /* 0x000fe2000f8e02ff */
[C---:B------:R-:W-:Y:S01]  /*7320*/  IADD3 R136, P6, PT, R210.reuse, R233, RZ ;  /* 0x000000e9d2887210 */ /* 0x040fe20007fde0ff */
[----:B------:R-:W-:Y:S01]  /*7330*/  IMAD R125, R43, UR16, RZ ;  /* 0x000000102b7d7c24 */ /* 0x000fe2000f8e02ff */
[----:B------:R-:W-:Y:S01]  /*7340*/  IADD3 R134, P1, PT, R210, R49, RZ ;  /* 0x00000031d2867210 */ /* 0x000fe20007f3e0ff */
[----:B------:R-:W-:Y:S01]  /*7350*/  IMAD R127, R38, UR16, RZ ;  /* 0x00000010267f7c24 */ /* 0x000fe2000f8e02ff */
[----:B------:R-:W-:Y:S01]  /*7360*/  LEA.HI.X.SX32 R243, R233, R112, 0x1, P6 ;  /* 0x00000070e9f37211 */ /* 0x000fe200030f0eff */
[----:B------:R-:W-:Y:S01]  /*7370*/  IMAD R129, R33, UR16, RZ ;  /* 0x0000001021817c24 */ /* 0x000fe2000f8e02ff */
[C---:B------:R-:W-:Y:S01]  /*7380*/  IADD3 R132, P2, PT, R210.reuse, R50, RZ ;  /* 0x00000032d2847210 */ /* 0x040fe20007f5e0ff */
[----:B------:R-:W1:Y:S01]  /*7390*/  LDCU.128 UR20, c[0x0][0x380] ;  /* 0x00007000ff1477ac */ /* 0x000e620008000c00 */
[----:B------:R-:W-:Y:S01]  /*73a0*/  IADD3 R128, P3, PT, R210, R51, RZ ;  /* 0x00000033d2807210 */ /* 0x000fe20007f7e0ff */
[----:B------:R-:W-:Y:S01]  /*73b0*/  IMAD R133, R28, UR16, RZ ;  /* 0x000000101c857c24 */ /* 0x000fe2000f8e02ff */
[C---:B------:R-:W-:Y:S01]  /*73c0*/  IADD3 R64, P4, PT, R210.reuse, R52, RZ ;  /* 0x00000034d2407210 */ /* 0x040fe20007f9e0ff */
[----:B------:R-:W-:Y:S01]  /*73d0*/  IMAD R135, R23, UR16, RZ ;  /* 0x0000001017877c24 */ /* 0x000fe2000f8e02ff */
[C---:B------:R-:W-:Y:S01]  /*73e0*/  IADD3 R62, P5, PT, R210.reuse, R53, RZ ;  /* 0x00000035d23e7210 */ /* 0x040fe20007fbe0ff */
[----:B------:R-:W-:Y:S01]  /*73f0*/  IMAD R137, R17, UR16, RZ ;  /* 0x0000001011897c24 */ /* 0x000fe2000f8e02ff */
[----:B------:R-:W-:Y:S01]  /*7400*/  IADD3 R63, P6, PT, R210, R54, RZ ;  /* 0x00000036d23f7210 */ /* 0x000fe20007fde0ff */
[----:B------:R-:W-:Y:S01]  /*7410*/  IMAD R189, R12, UR16, RZ ;  /* 0x000000100cbd7c24 */ /* 0x000fe2000f8e02ff */
[-C--:B------:R-:W-:Y:S01]  /*7420*/  LEA.HI.X.SX32 R241, R49, R112.reuse, 0x1, P1 ;  /* 0x0000007031f17211 */ /* 0x080fe200008f0eff */
[----:B------:R-:W-:Y:S01]  /*7430*/  IMAD R49, R44, UR16, RZ ;  /* 0x000000102c317c24 */ /* 0x000fe2000f8e02ff */
[----:B------:R-:W-:Y:S01]  /*7440*/  IADD3 R65, P1, PT, R210, R55, RZ ;  /* 0x00000037d2417210 */ /* 0x000fe20007f3e0ff */
[----:B------:R-:W-:Y:S01]  /*7450*/  USHF.R.S32.HI UR9, URZ, 0x1f, UR18 ;  /* 0x0000001fff097899 */ /* 0x000fe20008011412 */
[-C--:B------:R-:W-:Y:S01]  /*7460*/  LEA.HI.X.SX32 R239, R50, R112.reuse, 0x1, P2 ;  /* 0x0000007032ef7211 */ /* 0x080fe200010f0eff */
[----:B------:R-:W-:Y:S01]  /*7470*/  UIMAD UR19, UR19, 0xc, URZ ;  /* 0x0000000c131378a4 */ /* 0x000fe2000f8e02ff */
[-C--:B------:R-:W-:Y:S01]  /*7480*/  LEA.HI.X.SX32 R237, R51, R112.reuse, 0x1, P3 ;  /* 0x0000007033ed7211 */ /* 0x080fe200018f0eff */
[----:B------:R-:W-:Y:S01]  /*7490*/  IMAD R51, R39, UR16, RZ ;  /* 0x0000001027337c24 */ /* 0x000fe2000f8e02ff */
[-C--:B------:R-:W-:Y:S01]  /*74a0*/  LEA.HI.X.SX32 R235, R52, R112.reuse, 0x1, P4 ;  /* 0x0000007034eb7211 */ /* 0x080fe200020f0eff */
[----:B------:R-:W-:Y:S01]  /*74b0*/  ULEA.HI UR9, UR9, UR18, URZ, 0x7 ;  /* 0x0000001209097291 */ /* 0x000fe2000f8f38ff */
[-C--:B------:R-:W-:Y:S01]  /*74c0*/  LEA.HI.X.SX32 R233, R53, R112.reuse, 0x1, P5 ;  /* 0x0000007035e97211 */ /* 0x080fe200028f0eff */
[----:B------:R-:W-:Y:S01]  /*74d0*/  IMAD R53, R34, UR16, RZ ;  /* 0x0000001022357c24 */ /* 0x000fe2000f8e02ff */
[----:B------:R-:W-:Y:S01]  /*74e0*/  LEA.HI.X.SX32 R126, R54, R112, 0x1, P6 ;  /* 0x00000070367e7211 */ /* 0x000fe200030f0eff */
[----:B------:R-:W-:Y:S01]  /*74f0*/  USHF.R.S32.HI UR9, URZ, 0x7, UR9 ;  /* 0x00000007ff097899 */ /* 0x000fe20008011409 */
[C---:B------:R-:W-:Y:S01]  /*7500*/  IADD3 R67, P2, PT, R210.reuse, R56, RZ ;  /* 0x00000038d2437210 */ /* 0x040fe20007f5e0ff */
[----:B-1----:R-:W-:Y:S01]  /*7510*/  UIMAD.WIDE.U32 UR22, UR5, 0xc, UR22 ;  /* 0x0000000c051678a5 */ /* 0x002fe2000f8e0016 */
[C---:B------:R-:W-:Y:S01]  /*7520*/  IADD3 R69, P3, PT, R210.reuse, R57, RZ ;  /* 0x00000039d2457210 */ /* 0x040fe20007f7e0ff */
[----:B------:R-:W-:Y:S01]  /*7530*/  UISETP.LT.AND UP3, UPT, UR9, 0x2, UPT ;  /* 0x000000020900788c */ /* 0x000fe2000bf61270 */
[C---:B------:R-:W-:Y:S01]  /*7540*/  IADD3 R71, P4, PT, R210.reuse, R58, RZ ;  /* 0x0000003ad2477210 */ /* 0x040fe20007f9e0ff */
[----:B------:R-:W-:Y:S01]  /*7550*/  UIMAD.WIDE.U32 UR26, UR4, 0xc, UR20 ;  /* 0x0000000c041a78a5 */ /* 0x000fe2000f8e0014 */
[C---:B------:R-:W-:Y:S01]  /*7560*/  IADD3 R73, P5, PT, R210.reuse, R59, RZ ;  /* 0x0000003bd2497210 */ /* 0x040fe20007fbe0ff */
[----:B------:R-:W-:Y:S01]  /*7570*/  UIMAD UR20, UR6, 0xc, URZ ;  /* 0x0000000c061478a4 */ /* 0x000fe2000f8e02ff */
[C---:B------:R-:W-:Y:S01]  /*7580*/  IADD3 R75, P6, PT, R210.reuse, R60, RZ ;  /* 0x0000003cd24b7210 */ /* 0x040fe20007fde0ff */
[----:B------:R-:W-:Y:S01]  /*7590*/  USEL UR21, UR9, 0x2, !UP3 ;  /* 0x0000000209157887 */ /* 0x000fe2000d800000 */
[-C--:B------:R-:W-:Y:S01]  /*75a0*/  LEA.HI.X.SX32 R124, R55, R112.reuse, 0x1, P1 ;  /* 0x00000070377c7211 */ /* 0x080fe200008f0eff */
[----:B------:R-:W-:Y:S01]  /*75b0*/  IMAD R55, R29, UR16, RZ ;  /* 0x000000101d377c24 */ /* 0x000fe2000f8e02ff */
[----:B------:R-:W-:Y:S01]  /*75c0*/  IADD3 R77, P1, PT, R210, R61, RZ ;  /* 0x0000003dd24d7210 */ /* 0x000fe20007f3e0ff */
[----:B------:R-:W-:Y:S01]  /*75d0*/  IMAD.MOV.U32 R122, RZ, RZ, RZ ;  /* 0x000000ffff7a7224 */ /* 0x000fe200078e00ff */
[-C--:B------:R-:W-:Y:S01]  /*75e0*/  LEA.HI.X.SX32 R66, R56, R112.reuse, 0x1, P2 ;  /* 0x0000007038427211 */ /* 0x080fe200010f0eff */
[----:B------:R-:W-:Y:S01]  /*75f0*/  UIADD3 UR18, UPT, UPT, UR23, UR19, URZ ;  /* 0x0000001317127290 */ /* 0x000fe2000fffe0ff */
[-C--:B------:R-:W-:Y:S01]  /*7600*/  LEA.HI.X.SX32 R68, R57, R112.reuse, 0x1, P3 ;  /* 0x0000007039447211 */ /* 0x080fe200018f0eff */
[----:B------:R-:W-:Y:S01]  /*7610*/  IMAD R57, R24, UR16, RZ ;  /* 0x0000001018397c24 */ /* 0x000fe2000f8e02ff */
[-C--:B------:R-:W-:Y:S01]  /*7620*/  LEA.HI.X.SX32 R70, R58, R112.reuse, 0x1, P4 ;  /* 0x000000703a467211 */ /* 0x080fe200020f0eff */
[----:B------:R-:W-:Y:S01]  /*7630*/  UIADD3 UR19, UPT, UPT, UR27, UR20, URZ ;  /* 0x000000141b137290 */ /* 0x000fe2000fffe0ff */
[-C--:B------:R-:W-:Y:S01]  /*7640*/  LEA.HI.X.SX32 R72, R59, R112.reuse, 0x1, P5 ;  /* 0x000000703b487211 */ /* 0x080fe200028f0eff */
[----:B------:R-:W-:Y:S01]  /*7650*/  IMAD R59, R18, UR16, RZ ;  /* 0x00000010123b7c24 */ /* 0x000fe2000f8e02ff */
[----:B------:R-:W-:Y:S01]  /*7660*/  LEA.HI.X.SX32 R74, R60, R112, 0x1, P6 ;  /* 0x000000703c4a7211 */ /* 0x000fe200030f0eff */
[----:B------:R-:W-:Y:S01]  /*7670*/  UIADD3 UR14, UPT, UPT, UR14, -0x180, URZ ;  /* 0xfffffe800e0e7890 */ /* 0x000fe2000fffe0ff */
[C---:B------:R-:W-:Y:S01]  /*7680*/  IADD3 R79, P2, PT, R210.reuse, R190, RZ ;  /* 0x000000bed24f7210 */ /* 0x040fe20007f5e0ff */
[----:B------:R-:W-:Y:S01]  /*7690*/  UMOV UR17, 0x2 ;  /* 0x0000000200117882 */ /* 0x000fe20000000000 */
[C---:B------:R-:W-:Y:S01]  /*76a0*/  IADD3 R81, P3, PT, R210.reuse, R191, RZ ;  /* 0x000000bfd2517210 */ /* 0x040fe20007f7e0ff */
[----:B------:R-:W-:Y:S01]  /*76b0*/  UMOV UR4, URZ ;  /* 0x000000ff00047c82 */ /* 0x000fe20008000000 */
[C---:B------:R-:W-:Y:S01]  /*76c0*/  IADD3 R83, P4, PT, R210.reuse, R192, RZ ;  /* 0x000000c0d2537210 */ /* 0x040fe20007f9e0ff */
[----:B------:R-:W-:Y:S01]  /*76d0*/  UMOV UR5, URZ ;  /* 0x000000ff00057c82 */ /* 0x000fe20008000000 */
[C---:B------:R-:W-:Y:S01]  /*76e0*/  IADD3 R85, P5, PT, R210.reuse, R193, RZ ;  /* 0x000000c1d2557210 */ /* 0x040fe20007fbe0ff */
[----:B------:R-:W-:Y:S01]  /*76f0*/  UMOV UR6, URZ ;  /* 0x000000ff00067c82 */ /* 0x000fe20008000000 */
[C---:B------:R-:W-:Y:S01]  /*7700*/  IADD3 R87, P6, PT, R210.reuse, R194, RZ ;  /* 0x000000c2d2577210 */ /* 0x040fe20007fde0ff */
[----:B------:R-:W-:Y:S01]  /*7710*/  UIADD3 UR20, UPT, UPT, UR9, -0x3, URZ ;  /* 0xfffffffd09147890 */ /* 0x000fe2000fffe0ff */
[-C--:B------:R-:W-:Y:S01]  /*7720*/  LEA.HI.X.SX32 R76, R61, R112.reuse, 0x1, P1 ;  /* 0x000000703d4c7211 */ /* 0x080fe200008f0eff */
[----:B------:R-:W-:Y:S01]  /*7730*/  IMAD R61, R13, UR16, RZ ;  /* 0x000000100d3d7c24 */ /* 0x000fe2000f8e02ff */
[----:B------:R-:W-:Y:S01]  /*7740*/  IADD3 R89, P1, PT, R210, R195, RZ ;  /* 0x000000c3d2597210 */ /* 0x000fe20007f3e0ff */
[----:B------:R-:W-:Y:S01]  /*7750*/  UIADD3 UR21, UPT, UPT, UR21, -0x1, URZ ;  /* 0xffffffff15157890 */ /* 0x000fe2000fffe0ff */
[-C--:B------:R-:W-:Y:S01]  /*7760*/  LEA.HI.X.SX32 R78, R190, R112.reuse, 0x1, P2 ;  /* 0x00000070be4e7211 */ /* 0x080fe200010f0eff */
[----:B------:R-:W-:Y:S01]  /*7770*/  UMOV UR23, UR26 ;  /* 0x0000001a00177c82 */ /* 0x000fe20008000000 */
[-C--:B------:R-:W-:Y:S01]  /*7780*/  LEA.HI.X.SX32 R80, R191, R112.reuse, 0x1, P3 ;  /* 0x00000070bf507211 */ /* 0x080fe200018f0eff */
[----:B------:R-:W-:Y:S01]  /*7790*/  IMAD R191, R5, UR16, RZ ;  /* 0x0000001005bf7c24 */ /* 0x000fe2000f8e02ff */
[----:B------:R-:W-:-:S02]  /*77a0*/  LEA.HI.X.SX32 R82, R192, R112, 0x1, P4 ;  /* 0x00000070c0527211 */ /* 0x000fc400020f0eff */
[-C--:B------:R-:W-:Y:S01]  /*77b0*/  LEA.HI.X.SX32 R84, R193, R112.reuse, 0x1, P5 ;  /* 0x00000070c1547211 */ /* 0x080fe200028f0eff */
[----:B------:R-:W-:Y:S01]  /*77c0*/  IMAD R193, R42, UR16, RZ ;  /* 0x000000102ac17c24 */ /* 0x000fe2000f8e02ff */
[----:B------:R-:W-:Y:S02]  /*77d0*/  LEA.HI.X.SX32 R86, R194, R112, 0x1, P6 ;  /* 0x00000070c2567211 */ /* 0x000fe400030f0eff */
[C---:B------:R-:W-:Y:S02]  /*77e0*/  IADD3 R91, P2, PT, R210.reuse, R196, RZ ;  /* 0x000000c4d25b7210 */ /* 0x040fe40007f5e0ff */
[C---:B------:R-:W-:Y:S02]  /*77f0*/  IADD3 R93, P3, PT, R210.reuse, R197, RZ ;  /* 0x000000c5d25d7210 */ /* 0x040fe40007f7e0ff */
[C---:B------:R-:W-:Y:S02]  /*7800*/  IADD3 R95, P4, PT, R210.reuse, R198, RZ ;  /* 0x000000c6d25f7210 */ /* 0x040fe40007f9e0ff */
[----:B------:R-:W-:-:S02]  /*7810*/  IADD3 R97, P5, PT, R210, R199, RZ ;  /* 0x000000c7d2617210 */ /* 0x000fc40007fbe0ff */
[C---:B------:R-:W-:Y:S02]  /*7820*/  IADD3 R99, P6, PT, R210.reuse, R200, RZ ;  /* 0x000000c8d2637210 */ /* 0x040fe40007fde0ff */
[-C--:B------:R-:W-:Y:S01]  /*7830*/  LEA.HI.X.SX32 R88, R195, R112.reuse, 0x1, P1 ;  /* 0x00000070c3587211 */ /* 0x080fe200008f0eff */
[----:B------:R-:W-:Y:S01]  /*7840*/  IMAD R195, R37, UR16, RZ ;  /* 0x0000001025c37c24 */ /* 0x000fe2000f8e02ff */
[----:B------:R-:W-:Y:S02]  /*7850*/  IADD3 R101, P1, PT, R210, R201, RZ ;  /* 0x000000c9d2657210 */ /* 0x000fe40007f3e0ff */
[-C--:B------:R-:W-:Y:S02]  /*7860*/  LEA.HI.X.SX32 R90, R196, R112.reuse, 0x1, P2 ;  /* 0x00000070c45a7211 */ /* 0x080fe400010f0eff */
[-C--:B------:R-:W-:Y:S01]  /*7870*/  LEA.HI.X.SX32 R92, R197, R112.reuse, 0x1, P3 ;  /* 0x00000070c55c7211 */ /* 0x080fe200018f0eff */
[----:B------:R-:W-:Y:S01]  /*7880*/  IMAD R197, R32, UR16, RZ ;  /* 0x0000001020c57c24 */ /* 0x000fe2000f8e02ff */
[----:B------:R-:W-:-:S02]  /*7890*/  LEA.HI.X.SX32 R94, R198, R112, 0x1, P4 ;  /* 0x00000070c65e7211 */ /* 0x000fc400020f0eff */
[-C--:B------:R-:W-:Y:S01]  /*78a0*/  LEA.HI.X.SX32 R96, R199, R112.reuse, 0x1, P5 ;  /* 0x00000070c7607211 */ /* 0x080fe200028f0eff */
[----:B------:R-:W-:Y:S01]  /*78b0*/  IMAD R199, R27, UR16, RZ ;  /* 0x000000101bc77c24 */ /* 0x000fe2000f8e02ff */
[----:B------:R-:W-:Y:S01]  /*78c0*/  LEA.HI.X.SX32 R98, R200, R112, 0x1, P6 ;  /* 0x00000070c8627211 */ /* 0x000fe200030f0eff */
[----:B------:R-:W-:Y:S01]  /*78d0*/  UMOV UR16, 0x1 ;  /* 0x0000000100107882 */ /* 0x000fe20000000000 */
[C---:B------:R-:W-:Y:S02]  /*78e0*/  IADD3 R103, P2, PT, R210.reuse, R202, RZ ;  /* 0x000000cad2677210 */ /* 0x040fe40007f5e0ff */
[C---:B------:R-:W-:Y:S02]  /*78f0*/  IADD3 R105, P3, PT, R210.reuse, R203, RZ ;  /* 0x000000cbd2697210 */ /* 0x040fe40007f7e0ff */
[C---:B------:R-:W-:Y:S02]  /*7900*/  IADD3 R107, P4, PT, R210.reuse, R204, RZ ;  /* 0x000000ccd26b7210 */ /* 0x040fe40007f9e0ff */
[----:B------:R-:W-:-:S02]  /*7910*/  IADD3 R109, P5, PT, R210, R205, RZ ;  /* 0x000000cdd26d7210 */ /* 0x000fc40007fbe0ff */
[C---:B------:R-:W-:Y:S02]  /*7920*/  IADD3 R111, P6, PT, R210.reuse, R206, RZ ;  /* 0x000000ced26f7210 */ /* 0x040fe40007fde0ff */
[-C--:B------:R-:W-:Y:S02]  /*7930*/  LEA.HI.X.SX32 R100, R201, R112.reuse, 0x1, P1 ;  /* 0x00000070c9647211 */ /* 0x080fe400008f0eff */
[----:B------:R-:W-:Y:S02]  /*7940*/  IADD3 R113, P1, PT, R210, R207, RZ ;  /* 0x000000cfd2717210 */ /* 0x000fe40007f3e0ff */
[-C--:B------:R-:W-:Y:S02]  /*7950*/  LEA.HI.X.SX32 R102, R202, R112.reuse, 0x1, P2 ;  /* 0x00000070ca667211 */ /* 0x080fe400010f0eff */
[-C--:B------:R-:W-:Y:S02]  /*7960*/  LEA.HI.X.SX32 R104, R203, R112.reuse, 0x1, P3 ;  /* 0x00000070cb687211 */ /* 0x080fe400018f0eff */
[----:B------:R-:W-:-:S02]  /*7970*/  LEA.HI.X.SX32 R106, R204, R112, 0x1, P4 ;  /* 0x00000070cc6a7211 */ /* 0x000fc400020f0eff */
[-C--:B------:R-:W-:Y:S02]  /*7980*/  LEA.HI.X.SX32 R108, R205, R112.reuse, 0x1, P5 ;  /* 0x00000070cd6c7211 */ /* 0x080fe400028f0eff */
[-C--:B------:R-:W-:Y:S02]  /*7990*/  LEA.HI.X.SX32 R110, R206, R112.reuse, 0x1, P6 ;  /* 0x00000070ce6e7211 */ /* 0x080fe400030f0eff */
[----:B------:R-:W-:Y:S02]  /*79a0*/  LEA.HI.X.SX32 R112, R207, R112, 0x1, P1 ;  /* 0x00000070cf707211 */ /* 0x000fe400008f0eff */
[----:B------:R-:W-:Y:S02]  /*79b0*/  SHF.R.S32.HI R190, RZ, 0x1f, R208 ;  /* 0x0000001fffbe7819 */ /* 0x000fe400000114d0 */
[C---:B------:R-:W-:Y:S02]  /*79c0*/  IADD3 R115, P1, PT, R208.reuse, R209, RZ ;  /* 0x000000d1d0737210 */ /* 0x040fe40007f3e0ff */
[----:B------:R-:W-:-:S02]  /*79d0*/  IADD3 R117, P2, PT, R208, R211, RZ ;  /* 0x000000d3d0757210 */ /* 0x000fc40007f5e0ff */
[C---:B------:R-:W-:Y:S02]  /*79e0*/  IADD3 R119, P3, PT, R208.reuse, R213, RZ ;  /* 0x000000d5d0777210 */ /* 0x040fe40007f7e0ff */
[-C--:B------:R-:W-:Y:S02]  /*79f0*/  LEA.HI.X.SX32 R114, R209, R190.reuse, 0x1, P1 ;  /* 0x000000bed1727211 */ /* 0x080fe400008f0eff */
[-C--:B------:R-:W-:Y:S02]  /*7a00*/  LEA.HI.X.SX32 R116, R211, R190.reuse, 0x1, P2 ;  /* 0x000000bed3747211 */ /* 0x080fe400010f0eff */
[----:B------:R-:W-:Y:S02]  /*7a10*/  LEA.HI.X.SX32 R118, R213, R190, 0x1, P3 ;  /* 0x000000bed5767211 */ /* 0x000fe400018f0eff */
[C---:B------:R-:W-:Y:S02]  /*7a20*/  IADD3 R121, P4, PT, R208.reuse, R215, RZ ;  /* 0x000000d7d0797210 */ /* 0x040fe40007f9e0ff */
[----:B------:R-:W-:-:S02]  /*7a30*/  IADD3 R141, P1, PT, R208, R221, RZ ;  /* 0x000000ddd08d7210 */ /* 0x000fc40007f3e0ff */
[C---:B------:R-:W-:Y:S02]  /*7a40*/  IADD3 R143, P2, PT, R208.reuse, R223, RZ ;  /* 0x000000dfd08f7210 */ /* 0x040fe40007f5e0ff */
[----:B------:R-:W-:Y:S02]  /*7a50*/  IADD3 R145, P3, PT, R208, R225, RZ ;  /* 0x000000e1d0917210 */ /* 0x000fe40007f7e0ff */
[-C--:B------:R-:W-:Y:S02]  /*7a60*/  LEA.HI.X.SX32 R120, R215, R190.reuse, 0x1, P4 ;  /* 0x000000bed7787211 */ /* 0x080fe400020f0eff */
[-C--:B------:R-:W-:Y:S02]  /*7a70*/  LEA.HI.X.SX32 R140, R221, R190.reuse, 0x1, P1 ;  /* 0x000000bedd8c7211 */ /* 0x080fe400008f0eff */
[-C--:B------:R-:W-:Y:S02]  /*7a80*/  LEA.HI.X.SX32 R142, R223, R190.reuse, 0x1, P2 ;  /* 0x000000bedf8e7211 */ /* 0x080fe400010f0eff */
[----:B------:R-:W-:-:S02]  /*7a90*/  LEA.HI.X.SX32 R144, R225, R190, 0x1, P3 ;  /* 0x000000bee1907211 */ /* 0x000fc400018f0eff */
[C---:B------:R-:W-:Y:S02]  /*7aa0*/  IADD3 R147, P4, PT, R208.reuse, R227, RZ ;  /* 0x000000e3d0937210 */ /* 0x040fe40007f9e0ff */
[C---:B------:R-:W-:Y:S02]  /*7ab0*/  IADD3 R153, P1, PT, R208.reuse, R49, RZ ;  /* 0x00000031d0997210 */ /* 0x040fe40007f3e0ff */
[C---:B------:R-:W-:Y:S02]  /*7ac0*/  IADD3 R155, P2, PT, R208.reuse, R51, RZ ;  /* 0x00000033d09b7210 */ /* 0x040fe40007f5e0ff */
[----:B------:R-:W-:Y:S02]  /*7ad0*/  IADD3 R157, P3, PT, R208, R53, RZ ;  /* 0x00000035d09d7210 */ /* 0x000fe40007f7e0ff */
[-C--:B------:R-:W-:Y:S02]  /*7ae0*/  LEA.HI.X.SX32 R146, R227, R190.reuse, 0x1, P4 ;  /* 0x000000bee3927211 */ /* 0x080fe400020f0eff */
[----:B------:R-:W-:-:S02]  /*7af0*/  LEA.HI.X.SX32 R152, R49, R190, 0x1, P1 ;  /* 0x000000be31987211 */ /* 0x000fc400008f0eff */
[-C--:B------:R-:W-:Y:S01]  /*7b00*/  LEA.HI.X.SX32 R154, R51, R190.reuse, 0x1, P2 ;  /* 0x000000be339a7211 */ /* 0x080fe200010f0eff */
[----:B------:R-:W-:Y:S01]  /*7b10*/  IMAD.SHL.U32 R51, R136, 0x4, RZ ;  /* 0x0000000488337824 */ /* 0x000fe200078e00ff */
[----:B------:R-:W-:Y:S01]  /*7b20*/  LEA.HI.X.SX32 R156, R53, R190, 0x1, P3 ;  /* 0x000000be359c7211 */ /* 0x000fe200018f0eff */
[----:B------:R-:W-:Y:S01]  /*7b30*/  IMAD.SHL.U32 R53, R134, 0x4, RZ ;  /* 0x0000000486357824 */ /* 0x000fe200078e00ff */
[C---:B------:R-:W-:Y:S02]  /*7b40*/  IADD3 R159, P4, PT, R208.reuse, R55, RZ ;  /* 0x00000037d09f7210 */ /* 0x040fe40007f9e0ff */
[C---:B------:R-:W-:Y:S02]  /*7b50*/  IADD3 R161, P1, PT, R208.reuse, R57, RZ ;  /* 0x00000039d0a17210 */ /* 0x040fe40007f3e0ff */
[C---:B------:R-:W-:Y:S02]  /*7b60*/  IADD3 R163, P2, PT, R208.reuse, R59, RZ ;  /* 0x0000003bd0a37210 */ /* 0x040fe40007f5e0ff */
[----:B------:R-:W-:-:S02]  /*7b70*/  IADD3 R165, P3, PT, R208, R61, RZ ;  /* 0x0000003dd0a57210 */ /* 0x000fc40007f7e0ff */
[-C--:B------:R-:W-:Y:S01]  /*7b80*/  LEA.HI.X.SX32 R158, R55, R190.reuse, 0x1, P4 ;  /* 0x000000be379e7211 */ /* 0x080fe200020f0eff */
[----:B------:R-:W-:Y:S01]  /*7b90*/  IMAD.SHL.U32 R55, R132, 0x4, RZ ;  /* 0x0000000484377824 */ /* 0x000fe200078e00ff */
[-C--:B------:R-:W-:Y:S01]  /*7ba0*/  LEA.HI.X.SX32 R160, R57, R190.reuse, 0x1, P1 ;  /* 0x000000be39a07211 */ /* 0x080fe200008f0eff */
[----:B------:R-:W-:Y:S01]  /*7bb0*/  IMAD.SHL.U32 R57, R128, 0x4, RZ ;  /* 0x0000000480397824 */ /* 0x000fe200078e00ff */
[-C--:B------:R-:W-:Y:S01]  /*7bc0*/  LEA.HI.X.SX32 R162, R59, R190.reuse, 0x1, P2 ;  /* 0x000000be3ba27211 */ /* 0x080fe200010f0eff */
[----:B------:R-:W-:Y:S01]  /*7bd0*/  IMAD.SHL.U32 R59, R64, 0x4, RZ ;  /* 0x00000004403b7824 */ /* 0x000fe200078e00ff */
[----:B------:R-:W-:Y:S01]  /*7be0*/  LEA.HI.X.SX32 R164, R61, R190, 0x1, P3 ;  /* 0x000000be3da47211 */ /* 0x000fe200018f0eff */
[----:B------:R-:W-:Y:S01]  /*7bf0*/  IMAD.SHL.U32 R61, R62, 0x4, RZ ;  /* 0x000000043e3d7824 */ /* 0x000fe200078e00ff */
[C---:B------:R-:W-:Y:S02]  /*7c00*/  IADD3 R167, P4, PT, R208.reuse, R123, RZ ;  /* 0x0000007bd0a77210 */ /* 0x040fe40007f9e0ff */
[----:B------:R-:W-:-:S02]  /*7c10*/  IADD3 R169, P1, PT, R208, R125, RZ ;  /* 0x0000007dd0a97210 */ /* 0x000fc40007f3e0ff */
[C---:B------:R-:W-:Y:S02]  /*7c20*/  IADD3 R171, P2, PT, R208.reuse, R127, RZ ;  /* 0x0000007fd0ab7210 */ /* 0x040fe40007f5e0ff */
[C---:B------:R-:W-:Y:S02]  /*7c30*/  IADD3 R173, P3, PT, R208.reuse, R129, RZ ;  /* 0x00000081d0ad7210 */ /* 0x040fe40007f7e0ff */
[----:B------:R-:W-:Y:S02]  /*7c40*/  IADD3 R131, P5, PT, R208, R217, RZ ;  /* 0x000000d9d0837210 */ /* 0x000fe40007fbe0ff */
[-C--:B------:R-:W-:Y:S02]  /*7c50*/  LEA.HI.X.SX32 R166, R123, R190.reuse, 0x1, P4 ;  /* 0x000000be7ba67211 */ /* 0x080fe400020f0eff */
[-C--:B------:R-:W-:Y:S02]  /*7c60*/  LEA.HI.X.SX32 R168, R125, R190.reuse, 0x1, P1 ;  /* 0x000000be7da87211 */ /* 0x080fe400008f0eff */
[----:B------:R-:W-:-:S02]  /*7c70*/  LEA.HI.X.SX32 R170, R127, R190, 0x1, P2 ;  /* 0x000000be7faa7211 */ /* 0x000fc400010f0eff */
[-C--:B------:R-:W-:Y:S02]  /*7c80*/  LEA.HI.X.SX32 R172, R129, R190.reuse, 0x1, P3 ;  /* 0x000000be81ac7211 */ /* 0x080fe400018f0eff */
[C---:B------:R-:W-:Y:S02]  /*7c90*/  IADD3 R139, P6, PT, R208.reuse, R219, RZ ;  /* 0x000000dbd08b7210 */ /* 0x040fe40007fde0ff */
[----:B------:R-:W-:Y:S02]  /*7ca0*/  LEA.HI.X.SX32 R130, R217, R190, 0x1, P5 ;  /* 0x000000bed9827211 */ /* 0x000fe400028f0eff */
[C---:B------:R-:W-:Y:S02]  /*7cb0*/  IADD3 R175, P4, PT, R208.reuse, R133, RZ ;  /* 0x00000085d0af7210 */ /* 0x040fe40007f9e0ff */
        /* <DEDUP_REMOVED lines=21> */
[----:B------:R-:W-:Y:S02]  /*7e10*/  LEA.HI.X.SX32 R190, R199, R190, 0x1, P5 ;  /* 0x000000bec7be7211 */ /* 0x000fe400028f0eff */
[----:B------:R-:W-:Y:S02]  /*7e20*/  SHF.L.U64.HI R58, R64, 0x2, R235 ;  /* 0x00000002403a7819 */ /* 0x000fe400000102eb */
[----:B------:R-:W-:Y:S02]  /*7e30*/  SHF.L.U64.HI R60, R62, 0x2, R233 ;  /* 0x000000023e3c7819 */ /* 0x000fe400000102e9 */
[C---:B------:R-:W-:Y:S01]  /*7e40*/  SHF.L.U64.HI R62, R63.reuse, 0x2, R126 ;  /* 0x000000023f3e7819 */ /* 0x040fe2000001027e */
[----:B------:R-:W-:Y:S01]  /*7e50*/  IMAD.SHL.U32 R63, R63, 0x4, RZ ;  /* 0x000000043f3f7824 */ /* 0x000fe200078e00ff */
        /* <DEDUP_REMOVED lines=114> */
[----:B------:R-:W-:-:S02]  /*8580*/  SHF.L.U64.HI R50, R136, 0x2, R243 ;  /* 0x0000000288327819 */ /* 0x000fc400000102f3 */
[----:B------:R-:W-:Y:S02]  /*8590*/  SHF.L.U64.HI R52, R134, 0x2, R241 ;  /* 0x0000000286347819 */ /* 0x000fe400000102f1 */
[----:B------:R-:W-:Y:S02]  /*85a0*/  SHF.L.U64.HI R54, R132, 0x2, R239 ;  /* 0x0000000284367819 */ /* 0x000fe400000102ef */
[----:B------:R-:W-:-:S07]  /*85b0*/  SHF.L.U64.HI R56, R128, 0x2, R237 ;  /* 0x0000000280387819 */ /* 0x000fce00000102ed */
.L_x_10:
[----:B------:R-:W-:-:S04]  /*85c0*/  DEPBAR.LE SB0, 0x2 ;  /* 0x000080800000791a */ /* 0x000fc80000000000 */
[----:B------:R-:W-:Y:S01]  /*85d0*/  UIADD3 UR4, UPT, UPT, UR4, 0x1, URZ ;  /* 0x0000000104047890 */ /* 0x000fe2000fffe0ff */
[----:B------:R-:W-:Y:S01]  /*85e0*/  IMAD.U32 R122, R122, -0x80000000, RZ ;  /* 0x800000007a7a7824 */ /* 0x000fe200078e00ff */
[----:B------:R-:W-:Y:S02]  /*85f0*/  ULEA UR9, UR16, UR7, 0x3 ;  /* 0x0000000710097291 */ /* 0x000fe4000f8e18ff */
[----:B------:R-:W-:Y:S02]  /*8600*/  UISETP.GT.AND UP3, UPT, UR4, 0x2, UPT ;  /* 0x000000020400788c */ /* 0x000fe4000bf64270 */
[----:B------:R-:W-:Y:S02]  /*8610*/  UIADD3 UR9, UPT, UPT, UR9, 0x30000, URZ ;  /* 0x0003000009097890 */ /* 0x000fe4000fffe0ff */
[----:B------:R-:W-:Y:S01]  /*8620*/  USEL UR4, UR4, URZ, !UP3 ;  /* 0x000000ff04047287 */ /* 0x000fe2000d800000 */
[----:B------:R-:W-:Y:S06]  /*8630*/  BAR.SYNC.DEFER_BLOCKING 0x0 ;  /* 0x0000000000007b1d */ /* 0x000fec0000010000 */
[----:B--2---:R-:W-:Y:S05]  /*8640*/  BRA.U UP1, `(.L_x_8) ;  /* 0x0000000501cc7547 */ /* 0x004fea000b800000 */
[----:B------:R-:W-:Y:S01]  /*8650*/  ULEA UR28, UR4, UR7, 0xf ;  /* 0x00000007041c7291 */ /* 0x000fe2000f8e78ff */
[----:B------:R-:W-:Y:S01]  /*8660*/  UMOV UR26, URZ ;  /* 0x000000ff001a7c82 */ /* 0x000fe20008000000 */
[----:B------:R-:W-:Y:S02]  /*8670*/  UMOV UR27, URZ ;  /* 0x000000ff001b7c82 */ /* 0x000fe40008000000 */
[----:B------:R-:W-:Y:S02]  /*8680*/  USHF.R.U32.HI UR50, URZ, 0x4, UR28 ;  /* 0x00000004ff327899 */ /* 0x000fe4000801161c */
[----:B------:R-:W-:Y:S02]  /*8690*/  UIADD3 UR28, UPT, UPT, UR28, 0x18000, URZ ;  /* 0x000180001c1c7890 */ /* 0x000fe4000fffe0ff */
[----:B------:R-:W-:Y:S02]  /*86a0*/  USGXT.U32 UR50, UR50, 0xe ;  /* 0x0000000e3232789a */ /* 0x000fe40008000000 */
[----:B------:R-:W-:-:S02]  /*86b0*/  USHF.R.U32.HI UR28, URZ, 0x4, UR28 ;  /* 0x00000004ff1c7899 */ /* 0x000fc4000801161c */
[----:B------:R-:W-:Y:S02]  /*86c0*/  UIADD3 UR54, UP3, UPT, UR50, 0x2, URZ ;  /* 0x0000000232367890 */ /* 0x000fe4000ff7e0ff */
[----:B------:R-:W-:Y:S02]  /*86d0*/  USGXT.U32 UR58, UR28, 0xe ;  /* 0x0000000e1c3a789a */ /* 0x000fe40008000000 */
[----:B------:R-:W-:Y:S02]  /*86e0*/  UIADD3.X UR55, UPT, UPT, UR26, 0x40004040, URZ, UP3, !UPT ;  /* 0x400040401a377890 */ /* 0x000fe40009ffe4ff */
[----:B------:R-:W-:Y:S01]  /*86f0*/  UIADD3 UR26, UP3, UPT, UR58, 0x2, URZ ;  /* 0x000000023a1a7890 */ /* 0x000fe2000ff7e0ff */
[----:B------:R-:W-:Y:S01]  /*8700*/  UMOV UR42, 0x0 ;  /* 0x00000000002a7882 */ /* 0x000fe20000000000 */
[----:B------:R-:W-:Y:S02]  /*8710*/  UMOV UR43, 0x4100910 ;  /* 0x04100910002b7882 */ /* 0x000fe40000000000 */
[----:B------:R-:W-:-:S02]  /*8720*/  UIADD3.X UR27, UPT, UPT, UR27, 0x40004040, URZ, UP3, !UPT ;  /* 0x400040401b1b7890 */ /* 0x000fc40009ffe4ff */
[----:B------:R-:W-:Y:S02]  /*8730*/  UIADD3 UR48, UP6, UPT, UR26, 0x2, URZ ;  /* 0x000000021a307890 */ /* 0x000fe4000ffde0ff */
[----:B------:R-:W-:Y:S02]  /*8740*/  UIADD3 UR44, UP3, UPT, UR54, 0x2, URZ ;  /* 0x00000002362c7890 */ /* 0x000fe4000ff7e0ff */
[----:B------:R-:W-:Y:S02]  /*8750*/  UIADD3.X UR49, UPT, UPT, UR27, URZ, URZ, UP6, !UPT ;  /* 0x000000ff1b317290 */ /* 0x000fe4000b7fe4ff */
[----:B------:R-:W-:Y:S02]  /*8760*/  UIADD3.X UR45, UPT, UPT, UR55, URZ, URZ, UP3, !UPT ;  /* 0x000000ff372d7290 */ /* 0x000fe40009ffe4ff */
[----:B------:R-:W-:Y:S02]  /*8770*/  UIADD3 UR40, UP6, UPT, UR26, 0x4, URZ ;  /* 0x000000041a287890 */ /* 0x000fe4000ffde0ff */
[----:B------:R-:W-:-:S02]  /*8780*/  UIADD3 UR60, UP3, UPT, UR54, 0x200, URZ ;  /* 0x00000200363c7890 */ /* 0x000fc4000ff7e0ff */
[----:B------:R-:W-:Y:S02]  /*8790*/  UIADD3.X UR41, UPT, UPT, UR27, URZ, URZ, UP6, !UPT ;  /* 0x000000ff1b297290 */ /* 0x000fe4000b7fe4ff */
[----:B------:R-:W-:Y:S02]  /*87a0*/  UIADD3 UR36, UP6, UPT, UR26, 0x1fe, URZ ;  /* 0x000001fe1a247890 */ /* 0x000fe4000ffde0ff */
[----:B------:R-:W-:Y:S02]  /*87b0*/  UIADD3.X UR61, UPT, UPT, UR55, URZ, URZ, UP3, !UPT ;  /* 0x000000ff373d7290 */ /* 0x000fe40009ffe4ff */
[----:B------:R-:W-:Y:S01]  /*87c0*/  UIADD3 UR62, UP3, UPT, UR26, 0x200, URZ ;  /* 0x000002001a3e7890 */ /* 0x000fe2000ff7e0ff */
[----:B------:R-:W-:Y:S01]  /*87d0*/  UMOV UR51, 0x40004040 ;  /* 0x4000404000337882 */ /* 0x000fe20000000000 */
[----:B------:R-:W-:Y:S01]  /*87e0*/  UMOV UR59, 0x40004040 ;  /* 0x40004040003b7882 */ /* 0x000fe20000000000 */
[----:B------:R-:W-:Y:S01]  /*87f0*/  UMOV UR28, UR9 ;  /* 0x00000009001c7c82 */ /* 0x000fe20008000000 */
[----:B------:R-:W-:Y:S01]  /*8800*/  UMOV UR29, URZ ;  /* 0x000000ff001d7c82 */ /* 0x000fe20008000000 */
[----:B------:R-:W-:Y:S01]  /*8810*/  UIADD3.X UR37, UPT, UPT, UR27, URZ, URZ, UP6, !UPT ;  /* 0x000000ff1b257290 */ /* 0x000fe2000b7fe4ff */
[----:B------:R1:W-:Y:S01]  /*8820*/  UTCHMMA gdesc[UR50], gdesc[UR58], tmem[UR8], tmem[UR42], idesc[UR43], UPT ;  /* 0x00ff2a3a320075ea */ /* 0x0003e2000b800008 */
[----:B------:R-:W-:-:S02]  /*8830*/  UIADD3 UR46, UP6, UPT, UR54, 0x3fe, URZ ;  /* 0x000003fe362e7890 */ /* 0x000fc4000ffde0ff */
[----:B------:R-:W-:Y:S01]  /*8840*/  UIADD3.X UR63, UPT, UPT, UR27, URZ, URZ, UP3, !UPT ;  /* 0x000000ff1b3f7290 */ /* 0x000fe20009ffe4ff */
[----:B------:R-:W-:Y:S01]  /*8850*/  UMOV UR38, 0x0 ;  /* 0x0000000000267882 */ /* 0x000fe20000000000 */
[----:B------:R-:W-:Y:S01]  /*8860*/  UMOV UR39, 0x4100910 ;  /* 0x0410091000277882 */ /* 0x000fe20000000000 */
[----:B------:R-:W-:Y:S01]  /*8870*/  UMOV UR66, UR28 ;  /* 0x0000001c00427c82 */ /* 0x000fe20008000000 */
[----:B------:R-:W-:Y:S02]  /*8880*/  UIADD3 UR32, UP5, UPT, UR54, 0x4, URZ ;  /* 0x0000000436207890 */ /* 0x000fe4000ffbe0ff */
[----:B------:R-:W-:Y:S01]  /*8890*/  UTCHMMA gdesc[UR54], gdesc[UR26], tmem[UR8], tmem[UR38], idesc[UR39], UPT ;  /* 0x00ff261a360075ea */ /* 0x000fe2000b800008 */
[----:B-1----:R-:W-:Y:S01]  /*88a0*/  UIADD3 UR58, UP3, UPT, UR26, 0x202, URZ ;  /* 0x000002021a3a7890 */ /* 0x002fe2000ff7e0ff */
[----:B------:R-:W-:Y:S01]  /*88b0*/  UMOV UR34, 0x0 ;  /* 0x0000000000227882 */ /* 0x000fe20000000000 */
[----:B------:R-:W-:Y:S01]  /*88c0*/  UMOV UR35, 0x4100910 ;  /* 0x0410091000237882 */ /* 0x000fe20000000000 */
[----:B------:R-:W-:Y:S01]  /*88d0*/  UIADD3 UR28, UP4, UPT, UR54, 0x1fe, URZ ;  /* 0x000001fe361c7890 */ /* 0x000fe2000ff9e0ff */
[----:B------:R1:W-:Y:S01]  /*88e0*/  UTCHMMA gdesc[UR44], gdesc[UR48], tmem[UR8], tmem[UR34], idesc[UR35], UPT ;  /* 0x00ff22302c0075ea */ /* 0x0003e2000b800008 */
[----:B------:R-:W-:-:S02]  /*88f0*/  UIADD3.X UR47, UPT, UPT, UR55, URZ, URZ, UP6, !UPT ;  /* 0x000000ff372f7290 */ /* 0x000fc4000b7fe4ff */
[----:B------:R-:W-:Y:S02]  /*8900*/  UIADD3.X UR33, UPT, UPT, UR55, URZ, URZ, UP5, !UPT ;  /* 0x000000ff37217290 */ /* 0x000fe4000affe4ff */
[----:B------:R-:W-:Y:S02]  /*8910*/  UIADD3.X UR59, UPT, UPT, UR27, URZ, URZ, UP3, !UPT ;  /* 0x000000ff1b3b7290 */ /* 0x000fe40009ffe4ff */
[----:B------:R-:W-:Y:S02]  /*8920*/  UIADD3.X UR29, UPT, UPT, UR55, URZ, URZ, UP4, !UPT ;  /* 0x000000ff371d7290 */ /* 0x000fe4000a7fe4ff */
[----:B------:R-:W-:Y:S02]  /*8930*/  UIADD3 UR50, UP3, UPT, UR26, 0x204, URZ ;  /* 0x000002041a327890 */ /* 0x000fe4000ff7e0ff */
[----:B-1----:R-:W-:Y:S02]  /*8940*/  UIADD3 UR48, UP6, UPT, UR26, 0x3fe, URZ ;  /* 0x000003fe1a307890 */ /* 0x002fe4000ffde0ff */
[----:B------:R-:W-:-:S02]  /*8950*/  UIADD3 UR56, UP5, UPT, UR54, 0x202, URZ ;  /* 0x0000020236387890 */ /* 0x000fc4000ffbe0ff */
[----:B------:R-:W-:Y:S02]  /*8960*/  UIADD3 UR52, UP4, UPT, UR54, 0x204, URZ ;  /* 0x0000020436347890 */ /* 0x000fe4000ff9e0ff */
[----:B------:R-:W-:Y:S02]  /*8970*/  UIADD3.X UR49, UPT, UPT, UR27, URZ, URZ, UP6, !UPT ;  /* 0x000000ff1b317290 */ /* 0x000fe4000b7fe4ff */
[----:B------:R-:W-:Y:S02]  /*8980*/  UIADD3.X UR51, UPT, UPT, UR27, URZ, URZ, UP3, !UPT ;  /* 0x000000ff1b337290 */ /* 0x000fe40009ffe4ff */
[----:B------:R-:W-:Y:S02]  /*8990*/  UIADD3 UR44, UP6, UPT, UR26, 0x400, URZ ;  /* 0x000004001a2c7890 */ /* 0x000fe4000ffde0ff */
[----:B------:R-:W-:Y:S01]  /*89a0*/  UIADD3 UR34, UP3, UPT, UR54, 0x404, URZ ;  /* 0x0000040436227890 */ /* 0x000fe2000ff7e0ff */
[----:B------:R-:W-:Y:S01]  /*89b0*/  UMOV UR30, 0x0 ;  /* 0x00000000001e7882 */ /* 0x000fe20000000000 */
[----:B------:R-:W-:Y:S01]  /*89c0*/  UMOV UR31, 0x4100910 ;  /* 0x04100910001f7882 */ /* 0x000fe20000000000 */
[----:B------:R-:W-:Y:S01]  /*89d0*/  UIADD3.X UR57, UPT, UPT, UR55, URZ, URZ, UP5, !UPT ;  /* 0x000000ff37397290 */ /* 0x000fe2000affe4ff */
[----:B------:R1:W-:Y:S01]  /*89e0*/  UTCHMMA gdesc[UR32], gdesc[UR40], tmem[UR8], tmem[UR30], idesc[UR31], UPT ;  /* 0x00ff1e28200075ea */ /* 0x0003e2000b800008 */
[----:B------:R-:W-:Y:S01]  /*89f0*/  UMOV UR64, 0x0 ;  /* 0x0000000000407882 */ /* 0x000fe20000000000 */
[----:B------:R-:W-:Y:S01]  /*8a00*/  UMOV UR65, 0x4100910 ;  /* 0x0410091000417882 */ /* 0x000fe20000000000 */
[----:B------:R-:W-:Y:S01]  /*8a10*/  UIADD3 UR42, UP5, UPT, UR54, 0x400, URZ ;  /* 0x00000400362a7890 */ /* 0x000fe2000ffbe0ff */
[----:B------:R2:W-:Y:S01]  /*8a20*/  UTCHMMA gdesc[UR28], gdesc[UR36], tmem[UR8], tmem[UR64], idesc[UR65], UPT ;  /* 0x00ff40241c0075ea */ /* 0x0005e2000b800008 */
[----:B------:R-:W-:-:S02]  /*8a30*/  UIADD3.X UR53, UPT, UPT, UR55, URZ, URZ, UP4, !UPT ;  /* 0x000000ff37357290 */ /* 0x000fc4000a7fe4ff */
[----:B------:R-:W-:Y:S02]  /*8a40*/  UIADD3 UR38, UP4, UPT, UR54, 0x402, URZ ;  /* 0x0000040236267890 */ /* 0x000fe4000ff9e0ff */
[----:B------:R-:W-:Y:S02]  /*8a50*/  UIADD3.X UR45, UPT, UPT, UR27, URZ, URZ, UP6, !UPT ;  /* 0x000000ff1b2d7290 */ /* 0x000fe4000b7fe4ff */
[----:B-1----:R-:W-:Y:S02]  /*8a60*/  UIADD3 UR40, UP6, UPT, UR26, 0x402, URZ ;  /* 0x000004021a287890 */ /* 0x002fe4000ffde0ff */
[----:B------:R-:W-:Y:S02]  /*8a70*/  UIADD3.X UR35, UPT, UPT, UR55, URZ, URZ, UP3, !UPT ;  /* 0x000000ff37237290 */ /* 0x000fe40009ffe4ff */
[----:B--2---:R-:W-:Y:S02]  /*8a80*/  UIADD3 UR36, UP3, UPT, UR26, 0x404, URZ ;  /* 0x000004041a247890 */ /* 0x004fe4000ff7e0ff */
[----:B------:R-:W-:-:S02]  /*8a90*/  UIADD3.X UR43, UPT, UPT, UR55, URZ, URZ, UP5, !UPT ;  /* 0x000000ff372b7290 */ /* 0x000fc4000affe4ff */
[----:B------:R-:W-:Y:S02]  /*8aa0*/  UIADD3 UR32, UP5, UPT, UR54, 0x5fe, URZ ;  /* 0x000005fe36207890 */ /* 0x000fe4000ffbe0ff */
[----:B------:R-:W-:Y:S02]  /*8ab0*/  UIADD3.X UR39, UPT, UPT, UR55, URZ, URZ, UP4, !UPT ;  /* 0x000000ff37277290 */ /* 0x000fe4000a7fe4ff */
[----:B------:R-:W-:Y:S02]  /*8ac0*/  UIADD3 UR30, UP4, UPT, UR54, 0x600, URZ ;  /* 0x00000600361e7890 */ /* 0x000fe4000ff9e0ff */
[----:B------:R-:W-:Y:S01]  /*8ad0*/  UIADD3.X UR41, UPT, UPT, UR27, URZ, URZ, UP6, !UPT ;  /* 0x000000ff1b297290 */ /* 0x000fe2000b7fe4ff */
[----:B------:R-:W-:Y:S01]  /*8ae0*/  UMOV UR68, 0x0 ;  /* 0x0000000000447882 */ /* 0x000fe20000000000 */
[----:B------:R-:W-:Y:S01]  /*8af0*/  UMOV UR69, 0x4100910 ;  /* 0x0410091000457882 */ /* 0x000fe20000000000 */
[----:B------:R-:W-:Y:S01]  /*8b00*/  UIADD3 UR28, UP6, UPT, UR54, 0x602, URZ ;  /* 0x00000602361c7890 */ /* 0x000fe2000ffde0ff */
[----:B------:R1:W-:Y:S01]  /*8b10*/  UTCHMMA gdesc[UR60], gdesc[UR62], tmem[UR8], tmem[UR68], idesc[UR69], UPT ;  /* 0x00ff443e3c0075ea */ /* 0x0003e2000b800008 */
[----:B------:R-:W-:-:S02]  /*8b20*/  UIADD3.X UR37, UPT, UPT, UR27, URZ, URZ, UP3, !UPT ;  /* 0x000000ff1b257290 */ /* 0x000fc40009ffe4ff */
[----:B------:R-:W-:Y:S02]  /*8b30*/  UIADD3 UR54, UP3, UPT, UR54, 0x604, URZ ;  /* 0x0000060436367890 */ /* 0x000fe4000ff7e0ff */
[----:B------:R-:W-:Y:S02]  /*8b40*/  UIADD3.X UR33, UPT, UPT, UR55, URZ, URZ, UP5, !UPT ;  /* 0x000000ff37217290 */ /* 0x000fe4000affe4ff */
[----:B------:R-:W-:Y:S02]  /*8b50*/  UIADD3.X UR31, UPT, UPT, UR55, URZ, URZ, UP4, !UPT ;  /* 0x000000ff371f7290 */ /* 0x000fe4000a7fe4ff */
[----:B------:R-:W-:Y:S02]  /*8b60*/  UIADD3.X UR29, UPT, UPT, UR55, URZ, URZ, UP6, !UPT ;  /* 0x000000ff371d7290 */ /* 0x000fe4000b7fe4ff */
[----:B-1----:R-:W-:Y:S02]  /*8b70*/  UIADD3 UR60, UP5, UPT, UR26, 0x5fe, URZ ;  /* 0x000005fe1a3c7890 */ /* 0x002fe4000ffbe0ff */
[----:B------:R-:W-:-:S02]  /*8b80*/  UIADD3 UR62, UP4, UPT, UR26, 0x600, URZ ;  /* 0x000006001a3e7890 */ /* 0x000fc4000ff9e0ff */
[----:B------:R-:W-:Y:S02]  /*8b90*/  UIADD3 UR64, UP6, UPT, UR26, 0x602, URZ ;  /* 0x000006021a407890 */ /* 0x000fe4000ffde0ff */
[----:B------:R-:W-:Y:S02]  /*8ba0*/  UIADD3.X UR55, UPT, UPT, UR55, URZ, URZ, UP3, !UPT ;  /* 0x000000ff37377290 */ /* 0x000fe40009ffe4ff */
[----:B------:R-:W-:Y:S02]  /*8bb0*/  UIADD3 UR26, UP3, UPT, UR26, 0x604, URZ ;  /* 0x000006041a1a7890 */ /* 0x000fe4000ff7e0ff */
[----:B------:R-:W-:Y:S01]  /*8bc0*/  UIADD3.X UR61, UPT, UPT, UR27, URZ, URZ, UP5, !UPT ;  /* 0x000000ff1b3d7290 */ /* 0x000fe2000affe4ff */
[----:B------:R-:W-:Y:S01]  /*8bd0*/  UMOV UR70, 0x0 ;  /* 0x0000000000467882 */ /* 0x000fe20000000000 */
[----:B------:R-:W-:Y:S01]  /*8be0*/  UMOV UR71, 0x4100910 ;  /* 0x0410091000477882 */ /* 0x000fe20000000000 */
[----:B------:R-:W-:Y:S01]  /*8bf0*/  UIADD3.X UR63, UPT, UPT, UR27, URZ, URZ, UP4, !UPT ;  /* 0x000000ff1b3f7290 */ /* 0x000fe2000a7fe4ff */
[----:B------:R1:W-:Y:S01]  /*8c00*/  UTCHMMA gdesc[UR56], gdesc[UR58], tmem[UR8], tmem[UR70], idesc[UR71], UPT ;  /* 0x00ff463a380075ea */ /* 0x0003e2000b800008 */
[----:B------:R-:W-:Y:S01]  /*8c10*/  UMOV UR72, 0x0 ;  /* 0x0000000000487882 */ /* 0x000fe20000000000 */
[----:B------:R-:W-:Y:S01]  /*8c20*/  UMOV UR73, 0x4100910 ;  /* 0x0410091000497882 */ /* 0x000fe20000000000 */
[----:B------:R-:W-:Y:S01]  /*8c30*/  UIADD3.X UR65, UPT, UPT, UR27, URZ, URZ, UP6, !UPT ;  /* 0x000000ff1b417290 */ /* 0x000fe2000b7fe4ff */
[----:B------:R2:W-:Y:S01]  /*8c40*/  UTCHMMA gdesc[UR52], gdesc[UR50], tmem[UR8], tmem[UR72], idesc[UR73], UPT ;  /* 0x00ff4832340075ea */ /* 0x0005e2000b800008 */
[----:B------:R-:W-:Y:S01]  /*8c50*/  UIADD3.X UR27, UPT, UPT, UR27, URZ, URZ, UP3, !UPT ;  /* 0x000000ff1b1b7290 */ /* 0x000fe20009ffe4ff */
[----:B------:R2:W-:Y:S01]  /*8c60*/  UTCHMMA gdesc[UR46], gdesc[UR48], tmem[UR8], tmem[UR70], idesc[UR71], UPT ;  /* 0x00ff46302e0075ea */ /* 0x0005e2000b800008 */
[----:B------:R2:W-:Y:S01]  /*8c70*/  UTCHMMA gdesc[UR42], gdesc[UR44], tmem[UR8], tmem[UR68], idesc[UR69], UPT ;  /* 0x00ff442c2a0075ea */ /* 0x0005e2000b800008 */
[----:B------:R-:W-:Y:S01]  /*8c80*/  UMOV UR76, 0x0 ;  /* 0x00000000004c7882 */ /* 0x000fe20000000000 */
[----:B------:R-:W-:Y:S01]  /*8c90*/  UMOV UR77, 0x4100910 ;  /* 0x04100910004d7882 */ /* 0x000fe20000000000 */
[----:B-1----:R-:W-:Y:S01]  /*8ca0*/  UMOV UR56, 0x0 ;  /* 0x0000000000387882 */ /* 0x002fe20000000000 */
[----:B------:R-:W-:Y:S01]  /*8cb0*/  UMOV UR57, 0x4100910 ;  /* 0x0410091000397882 */ /* 0x000fe20000000000 */
[----:B------:R-:W-:Y:S01]  /*8cc0*/  UMOV UR58, 0x0 ;  /* 0x00000000003a7882 */ /* 0x000fe20000000000 */
[----:B------:R-:W-:Y:S01]  /*8cd0*/  UMOV UR59, 0x4100910 ;  /* 0x04100910003b7882 */ /* 0x000fe20000000000 */
[----:B------:R2:W-:Y:S01]  /*8ce0*/  UTCHMMA gdesc[UR38], gdesc[UR40], tmem[UR8], tmem[UR56], idesc[UR57], UPT ;  /* 0x00ff3828260075ea */ /* 0x0005e2000b800008 */
[----:B------:R2:W-:Y:S01]  /*8cf0*/  UTCHMMA gdesc[UR34], gdesc[UR36], tmem[UR8], tmem[UR58], idesc[UR59], UPT ;  /* 0x00ff3a24220075ea */ /* 0x0005e2000b800008 */
[----:B------:R2:W-:Y:S01]  /*8d00*/  UTCHMMA gdesc[UR32], gdesc[UR60], tmem[UR8], tmem[UR70], idesc[UR71], UPT ;  /* 0x00ff463c200075ea */ /* 0x0005e2000b800008 */
[----:B------:R-:W-:Y:S01]  /*8d10*/  UMOV UR74, 0x0 ;  /* 0x00000000004a7882 */ /* 0x000fe20000000000 */
[----:B------:R-:W-:Y:S01]  /*8d20*/  UMOV UR75, 0x4100910 ;  /* 0x04100910004b7882 */ /* 0x000fe20000000000 */
[----:B------:R2:W-:Y:S01]  /*8d30*/  UTCHMMA gdesc[UR30], gdesc[UR62], tmem[UR8], tmem[UR68], idesc[UR69], UPT ;  /* 0x00ff443e1e0075ea */ /* 0x0005e2000b800008 */
[----:B------:R2:W-:Y:S01]  /*8d40*/  UTCHMMA gdesc[UR28], gdesc[UR64], tmem[UR8], tmem[UR76], idesc[UR77], UPT ;  /* 0x00ff4c401c0075ea */ /* 0x0005e2000b800008 */
[----:B------:R2:W-:Y:S01]  /*8d50*/  UTCHMMA gdesc[UR54], gdesc[UR26], tmem[UR8], tmem[UR74], idesc[UR75], UPT ;  /* 0x00ff4a1a360075ea */ /* 0x0005e2000b800008 */
[----:B------:R2:W-:Y:S01]  /*8d60*/  UTCBAR [UR66], URZ ;  /* 0x000000ff420073e9 */ /* 0x0005e200080000ff */
[----:B------:R-:W-:Y:S01]  /*8d70*/  NOP ;  /* 0x0000000000007918 */ /* 0x000fe20000000000 */
.L_x_8:
[----:B------:R-:W1:Y:S01]  /*8d80*/  SYNCS.PHASECHK.TRANS64.TRYWAIT P1, [UR15], R122 ;  /* 0x0000007aff0075a7 */ /* 0x000e62000802110f */
[----:B------:R-:W-:Y:S01]  /*8d90*/  UISETP.GE.AND UP4, UPT, UR6, UR20, UPT ;  /* 0x000000140600728c */ /* 0x000fe2000bf86270 */
[----:B--2---:R-:W-:Y:S01]  /*8da0*/  UMOV UR26, UR5 ;  /* 0x00000005001a7c82 */ /* 0x004fe20008000000 */
[----:B-1----:R-:W-:Y:S09]  /*8db0*/  @!P1 BRA `(.L_x_9) ;  /* 0x0000002400389947 */ /* 0x002ff20003800000 */
.L_x_16:
[----:B------:R-:W-:Y:S01]  /*8dc0*/  ISETP.GE.AND P1, PT, R3, UR14, PT ;  /* 0x0000000e03007c0c */ /* 0x000fe2000bf26270 */
[----:B------:R-:W-:Y:S01]  /*8dd0*/  BAR.SYNC.DEFER_BLOCKING 0x0 ;  /* 0x0000000000007b1d */ /* 0x000fe20000010000 */
[----:B------:R-:W-:Y:S01]  /*8de0*/  PLOP3.LUT P2, PT, PT, PT, UP4, 0x40, 0x4 ;  /* 0x000000000004781c */ /* 0x000fe20003f4e848 */
[----:B------:R-:W-:Y:S01]  /*8df0*/  UIADD3 UR17, UPT, UPT, UR17, 0x1, URZ ;  /* 0x0000000111117890 */ /* 0x000fe2000fffe0ff */
[----:B------:R-:W-:Y:S01]  /*8e00*/  SEL R122, RZ, 0x4, P1 ;  /* 0x00000004ff7a7807 */ /* 0x000fe20000800000 */
[----:B------:R-:W-:Y:S01]  /*8e10*/  UIADD3 UR16, UPT, UPT, UR16, 0x1, URZ ;  /* 0x0000000110107890 */ /* 0x000fe2000fffe0ff */
[----:B------:R-:W-:Y:S01]  /*8e20*/  ISETP.GE.AND P3, PT, R5, UR14, PT ;  /* 0x0000000e05007c0c */ /* 0x000fe2000bf66270 */
[----:B------:R-:W-:Y:S01]  /*8e30*/  UISETP.GT.AND UP3, UPT, UR17, 0x2, UPT ;  /* 0x000000021100788c */ /* 0x000fe2000bf64270 */
[----:B------:R-:W-:Y:S01]  /*8e40*/  SEL R122, R122, RZ, P2 ;  /* 0x000000ff7a7a7207 */ /* 0x000fe20001000000 */
[----:B------:R-:W-:Y:S01]  /*8e50*/  UIADD3 UR6, UPT, UPT, UR6, 0x1, URZ ;  /* 0x0000000106067890 */ /* 0x000fe2000fffe0ff */
[----:B------:R-:W-:Y:S01]  /*8e60*/  ISETP.GE.AND P2, PT, R4, UR14, PT ;  /* 0x0000000e04007c0c */ /* 0x000fe2000bf46270 */
[----:B------:R-:W-:Y:S01]  /*8e70*/  USEL UR17, UR17, URZ, !UP3 ;  /* 0x000000ff11117287 */ /* 0x000fe2000d800000 */
[----:B------:R-:W-:Y:S01]  /*8e80*/  ISETP.NE.U32.AND P1, PT, R122, RZ, PT ;  /* 0x000000ff7a00720c */ /* 0x000fe20003f25070 */
[----:B------:R-:W-:Y:S01]  /*8e90*/  UISETP.GT.AND UP3, UPT, UR16, 0x1, UPT ;  /* 0x000000011000788c */ /* 0x000fe2000bf64270 */
[----:B------:R-:W-:Y:S01]  /*8ea0*/  PLOP3.LUT P4, PT, PT, PT, UP4, 0x40, 0x4 ;  /* 0x000000000004781c */ /* 0x000fe20003f8e848 */
[----:B------:R-:W-:Y:S01]  /*8eb0*/  ULEA UR5, UR17, UR7, 0xf ;  /* 0x0000000711057291 */ /* 0x000fe2000f8e78ff */
[----:B------:R-:W-:Y:S01]  /*8ec0*/  SEL R122, RZ, 0x4, P2 ;  /* 0x00000004ff7a7807 */ /* 0x000fe20001000000 */
[----:B------:R-:W-:Y:S01]  /*8ed0*/  USEL UR16, UR16, URZ, !UP3 ;  /* 0x000000ff10107287 */ /* 0x000fe2000d800000 */
[----:B------:R-:W-:Y:S01]  /*8ee0*/  PLOP3.LUT P5, PT, PT, PT, UP4, 0x40, 0x4 ;  /* 0x000000000004781c */ /* 0x000fe20003fae848 */
[----:B------:R-:W-:Y:S01]  /*8ef0*/  UMOV UR15, UR9 ;  /* 0x00000009000f7c82 */ /* 0x000fe20008000000 */
[----:B------:R-:W-:Y:S01]  /*8f00*/  SEL R124, RZ, 0x4, P3 ;  /* 0x00000004ff7c7807 */ /* 0x000fe20001800000 */
[----:B------:R-:W-:Y:S01]  /*8f10*/  VIADD R133, R9, UR5 ;  /* 0x0000000509857c36 */ /* 0x000fe20008000000 */
[----:B------:R-:W-:Y:S01]  /*8f20*/  SEL R123, R122, RZ, P4 ;  /* 0x000000ff7a7b7207 */ /* 0x000fe20002000000 */
[----:B------:R-:W-:Y:S01]  /*8f30*/  VIADD R135, R21, UR5 ;  /* 0x0000000515877c36 */ /* 0x000fe20008000000 */
[----:B------:R-:W-:Y:S01]  /*8f40*/  IADD3 R122, P2, PT, R151, UR23, RZ ;  /* 0x00000017977a7c10 */ /* 0x000fe2000ff5e0ff */
[----:B------:R-:W-:Y:S01]  /*8f50*/  VIADD R137, R36, UR5 ;  /* 0x0000000524897c36 */ /* 0x000fe20008000000 */
[----:B------:R-:W-:Y:S01]  /*8f60*/  SEL R124, R124, RZ, P5 ;  /* 0x000000ff7c7c7207 */ /* 0x000fe20002800000 */
[----:B------:R-:W-:Y:S01]  /*8f70*/  VIADD R191, R41, UR5 ;  /* 0x0000000529bf7c36 */ /* 0x000fe20008000000 */
[----:B------:R-:W-:Y:S01]  /*8f80*/  ISETP.GE.AND P5, PT, R7, UR14, PT ;  /* 0x0000000e07007c0c */ /* 0x000fe2000bfa6270 */
[----:B------:R-:W-:Y:S01]  /*8f90*/  VIADD R193, R45, UR5 ;  /* 0x000000052dc17c36 */ /* 0x000fe20008000000 */
[----:B------:R-:W-:-:S02]  /*8fa0*/  ISETP.NE.U32.AND P3, PT, R123, RZ, PT ;  /* 0x000000ff7b00720c */ /* 0x000fc40003f65070 */
[----:B------:R-:W-:Y:S02]  /*8fb0*/  IADD3.X R123, PT, PT, R150, UR19, RZ, P2, !PT ;  /* 0x00000013967b7c10 */ /* 0x000fe400097fe4ff */
[----:B------:R-:W-:Y:S02]  /*8fc0*/  ISETP.NE.U32.AND P4, PT, R124, RZ, PT ;  /* 0x000000ff7c00720c */ /* 0x000fe40003f85070 */
[----:B------:R-:W-:Y:S01]  /*8fd0*/  PLOP3.LUT P2, PT, PT, PT, UP4, 0x40, 0x4 ;  /* 0x000000000004781c */ /* 0x000fe20003f4e848 */
[----:B------:R-:W-:Y:S01]  /*8fe0*/  @!PT LDS RZ, [RZ] ;  /* 0x00000000fffff984 */ /* 0x000fe20000000800 */
[----:B------:R-:W-:Y:S01]  /*8ff0*/  @!PT LDS RZ, [RZ] ;  /* 0x00000000fffff984 */ /* 0x000fe20000000800 */
[----:B------:R-:W-:Y:S01]  /*9000*/  @!PT LDS RZ, [RZ] ;  /* 0x00000000fffff984 */ /* 0x000fe20000000800 */
[----:B------:R1:W-:Y:S01]  /*9010*/  LDGSTS.E [R133], desc[UR24][R122.64], P1 ;  /* 0x000000007a857fae */ /* 0x0003e200089a1018 */
[----:B------:R-:W-:Y:S02]  /*9020*/  SEL R124, RZ, 0x4, P5 ;  /* 0x00000004ff7c7807 */ /* 0x000fe40002800000 */
[----:B------:R-:W-:Y:S02]  /*9030*/  ISETP.GE.AND P5, PT, R8, UR14, PT ;  /* 0x0000000e08007c0c */ /* 0x000fe4000bfa6270 */
[----:B------:R-:W-:-:S02]  /*9040*/  IADD3 R126, P6, PT, R121, UR23, RZ ;  /* 0x00000017797e7c10 */ /* 0x000fc4000ffde0ff */
[----:B------:R-:W-:Y:S02]  /*9050*/  SEL R124, R124, RZ, P2 ;  /* 0x000000ff7c7c7207 */ /* 0x000fe40001000000 */
[----:B------:R-:W-:Y:S02]  /*9060*/  ISETP.GE.AND P2, PT, R11, UR14, PT ;  /* 0x0000000e0b007c0c */ /* 0x000fe4000bf46270 */
[----:B------:R-:W-:Y:S02]  /*9070*/  PLOP3.LUT P1, PT, PT, PT, UP4, 0x40, 0x4 ;  /* 0x000000000004781c */ /* 0x000fe40003f2e848 */
[----:B------:R-:W-:Y:S02]  /*9080*/  SEL R125, RZ, 0x4, P5 ;  /* 0x00000004ff7d7807 */ /* 0x000fe40002800000 */
[----:B------:R-:W-:Y:S02]  /*9090*/  IADD3.X R127, PT, PT, R120, UR19, RZ, P6, !PT ;  /* 0x00000013787f7c10 */ /* 0x000fe4000b7fe4ff */
[----:B------:R-:W-:-:S02]  /*90a0*/  PLOP3.LUT P6, PT, PT, PT, UP4, 0x40, 0x4 ;  /* 0x000000000004781c */ /* 0x000fc40003fce848 */
[----:B-1----:R-:W-:Y:S01]  /*90b0*/  SEL R122, RZ, 0x4, P2 ;  /* 0x00000004ff7a7807 */ /* 0x002fe20001000000 */
[----:B------:R-:W-:Y:S01]  /*90c0*/  LDGSTS.E [R133+0x2000], desc[UR24][R126.64], P3 ;  /* 0x020000007e857fae */ /* 0x000fe200099a1018 */
[----:B------:R-:W-:Y:S02]  /*90d0*/  ISETP.NE.U32.AND P5, PT, R124, RZ, PT ;  /* 0x000000ff7c00720c */ /* 0x000fe40003fa5070 */
[----:B------:R-:W-:Y:S02]  /*90e0*/  SEL R123, R125, RZ, P1 ;  /* 0x000000ff7d7b7207 */ /* 0x000fe40000800000 */
[----:B------:R-:W-:Y:S02]  /*90f0*/  IADD3 R124, P1, PT, R183, UR23, RZ ;  /* 0x00000017b77c7c10 */ /* 0x000fe4000ff3e0ff */
[----:B------:R-:W-:Y:S02]  /*9100*/  SEL R128, R122, RZ, P6 ;  /* 0x000000ff7a807207 */ /* 0x000fe40003000000 */
[----:B------:R-:W-:-:S02]  /*9110*/  IADD3 R122, P6, PT, R167, UR23, RZ ;  /* 0x00000017a77a7c10 */ /* 0x000fc4000ffde0ff */
[----:B------:R-:W-:Y:S02]  /*9120*/  IADD3.X R125, PT, PT, R182, UR19, RZ, P1, !PT ;  /* 0x00000013b67d7c10 */ /* 0x000fe40008ffe4ff */
[----:B------:R-:W-:Y:S02]  /*9130*/  ISETP.NE.U32.AND P1, PT, R123, RZ, PT ;  /* 0x000000ff7b00720c */ /* 0x000fe40003f25070 */
[----:B------:R-:W-:Y:S01]  /*9140*/  IADD3.X R123, PT, PT, R166, UR19, RZ, P6, !PT ;  /* 0x00000013a67b7c10 */ /* 0x000fe2000b7fe4ff */
[----:B------:R-:W-:Y:S01]  /*9150*/  LDGSTS.E [R133+0x4000], desc[UR24][R124.64], P4 ;  /* 0x040000007c857fae */ /* 0x000fe2000a1a1018 */
[----:B------:R-:W-:Y:S02]  /*9160*/  ISETP.NE.U32.AND P2, PT, R128, RZ, PT ;  /* 0x000000ff8000720c */ /* 0x000fe40003f45070 */
[----:B------:R-:W-:Y:S01]  /*9170*/  IADD3 R128, P6, PT, R149, UR23, RZ ;  /* 0x0000001795807c10 */ /* 0x000fe2000ffde0ff */
[----:B------:R1:W-:Y:S01]  /*9180*/  LDGSTS.E [R133+0x6000], desc[UR24][R122.64], P5 ;  /* 0x060000007a857fae */ /* 0x0003e2000a9a1018 */
[----:B------:R-:W-:-:S02]  /*9190*/  ISETP.GE.AND P5, PT, R12, UR14, PT ;  /* 0x0000000e0c007c0c */ /* 0x000fc4000bfa6270 */
[----:B------:R-:W-:Y:S02]  /*91a0*/  ISETP.GE.AND P4, PT, R13, UR14, PT ;  /* 0x0000000e0d007c0c */ /* 0x000fe4000bf86270 */
[----:B------:R-:W-:Y:S02]  /*91b0*/  PLOP3.LUT P3, PT, PT, PT, UP4, 0x40, 0x4 ;  /* 0x000000000004781c */ /* 0x000fe40003f6e848 */
[----:B------:R-:W-:Y:S02]  /*91c0*/  SEL R132, RZ, 0x4, P5 ;  /* 0x00000004ff847807 */ /* 0x000fe40002800000 */
[----:B------:R-:W-:Y:S02]  /*91d0*/  IADD3.X R129, PT, PT, R148, UR19, RZ, P6, !PT ;  /* 0x0000001394817c10 */ /* 0x000fe4000b7fe4ff */
[----:B------:R-:W-:Y:S01]  /*91e0*/  PLOP3.LUT P5, PT, PT, PT, UP4, 0x40, 0x4 ;  /* 0x000000000004781c */ /* 0x000fe20003fae848 */
[----:B-1----:R-:W-:Y:S01]  /*91f0*/  VIADD R133, R15, UR5 ;  /* 0x000000050f857c36 */ /* 0x002fe20008000000 */
[----:B------:R-:W-:-:S02]  /*9200*/  ISETP.GE.AND P6, PT, R14, UR14, PT ;  /* 0x0000000e0e007c0c */ /* 0x000fc4000bfc6270 */
[----:B------:R-:W-:Y:S02]  /*9210*/  SEL R126, RZ, 0x4, P4 ;  /* 0x00000004ff7e7807 */ /* 0x000fe40002000000 */
[----:B------:R-:W-:Y:S01]  /*9220*/  SEL R132, R132, RZ, P3 ;  /* 0x000000ff84847207 */ /* 0x000fe20001800000 */
[----:B------:R1:W-:Y:S01]  /*9230*/  LDGSTS.E [R133], desc[UR24][R128.64], P1 ;  /* 0x0000000080857fae */ /* 0x0003e200089a1018 */
[----:B------:R-:W-:Y:S02]  /*9240*/  PLOP3.LUT P3, PT, PT, PT, UP4, 0x40, 0x4 ;  /* 0x000000000004781c */ /* 0x000fe40003f6e848 */
[----:B------:R-:W-:Y:S02]  /*9250*/  SEL R123, RZ, 0x4, P6 ;  /* 0x00000004ff7b7807 */ /* 0x000fe40003000000 */
[----:B------:R-:W-:Y:S02]  /*9260*/  SEL R126, R126, RZ, P5 ;  /* 0x000000ff7e7e7207 */ /* 0x000fe40002800000 */
[----:B------:R-:W-:-:S02]  /*9270*/  ISETP.NE.U32.AND P5, PT, R132, RZ, PT ;  /* 0x000000ff8400720c */ /* 0x000fc40003fa5070 */
[----:B------:R-:W-:Y:S02]  /*9280*/  IADD3 R124, P4, PT, R119, UR23, RZ ;  /* 0x00000017777c7c10 */ /* 0x000fe4000ff9e0ff */
[----:B------:R-:W-:Y:S02]  /*9290*/  SEL R123, R123, RZ, P3 ;  /* 0x000000ff7b7b7207 */ /* 0x000fe40001800000 */
[----:B------:R-:W-:Y:S02]  /*92a0*/  IADD3 R122, P6, PT, R181, UR23, RZ ;  /* 0x00000017b57a7c10 */ /* 0x000fe4000ffde0ff */
[----:B------:R-:W-:Y:S02]  /*92b0*/  IADD3.X R125, PT, PT, R118, UR19, RZ, P4, !PT ;  /* 0x00000013767d7c10 */ /* 0x000fe4000a7fe4ff */
[----:B------:R-:W-:Y:S02]  /*92c0*/  ISETP.NE.U32.AND P4, PT, R123, RZ, PT ;  /* 0x000000ff7b00720c */ /* 0x000fe40003f85070 */
[----:B------:R-:W-:Y:S01]  /*92d0*/  IADD3.X R123, PT, PT, R180, UR19, RZ, P6, !PT ;  /* 0x00000013b47b7c10 */ /* 0x000fe2000b7fe4ff */
[----:B------:R-:W-:Y:S01]  /*92e0*/  LDGSTS.E [R133+0x2000], desc[UR24][R124.64], P2 ;  /* 0x020000007c857fae */ /* 0x000fe200091a1018 */
[----:B------:R-:W-:-:S02]  /*92f0*/  ISETP.GE.AND P1, PT, R16, UR14, PT ;  /* 0x0000000e10007c0c */ /* 0x000fc4000bf26270 */
[----:B------:R-:W-:Y:S01]  /*9300*/  ISETP.NE.U32.AND P3, PT, R126, RZ, PT ;  /* 0x000000ff7e00720c */ /* 0x000fe20003f65070 */
[----:B------:R2:W-:Y:S01]  /*9310*/  LDGSTS.E [R133+0x4000], desc[UR24][R122.64], P5 ;  /* 0x040000007a857fae */ /* 0x0005e2000a9a1018 */
[----:B------:R-:W-:Y:S02]  /*9320*/  IADD3 R126, P5, PT, R165, UR23, RZ ;  /* 0x00000017a57e7c10 */ /* 0x000fe4000ffbe0ff */
[----:B------:R-:W-:Y:S02]  /*9330*/  ISETP.GE.AND P6, PT, R17, UR14, PT ;  /* 0x0000000e11007c0c */ /* 0x000fe4000bfc6270 */
[----:B------:R-:W-:Y:S02]  /*9340*/  PLOP3.LUT P2, PT, PT, PT, UP4, 0x40, 0x4 ;  /* 0x000000000004781c */ /* 0x000fe40003f4e848 */
[----:B------:R-:W-:Y:S02]  /*9350*/  SEL R132, RZ, 0x4, P1 ;  /* 0x00000004ff847807 */ /* 0x000fe40000800000 */
[----:B------:R-:W-:-:S02]  /*9360*/  IADD3.X R127, PT, PT, R164, UR19, RZ, P5, !PT ;  /* 0x00000013a47f7c10 */ /* 0x000fc4000affe4ff */
[----:B------:R-:W-:Y:S02]  /*9370*/  PLOP3.LUT P5, PT, PT, PT, UP4, 0x40, 0x4 ;  /* 0x000000000004781c */ /* 0x000fe40003fae848 */
[----:B------:R-:W-:Y:S01]  /*9380*/  ISETP.GE.AND P1, PT, R18, UR14, PT ;  /* 0x0000000e12007c0c */ /* 0x000fe2000bf26270 */
[----:B------:R3:W-:Y:S01]  /*9390*/  LDGSTS.E [R133+0x6000], desc[UR24][R126.64], P3 ;  /* 0x060000007e857fae */ /* 0x0007e200099a1018 */
[----:B-1----:R-:W-:Y:S02]  /*93a0*/  SEL R128, RZ, 0x4, P6 ;  /* 0x00000004ff807807 */ /* 0x002fe40003000000 */
[----:B------:R-:W-:Y:S02]  /*93b0*/  SEL R132, R132, RZ, P2 ;  /* 0x000000ff84847207 */ /* 0x000fe40001000000 */
[----:B------:R-:W-:Y:S02]  /*93c0*/  PLOP3.LUT P2, PT, PT, PT, UP4, 0x40, 0x4 ;  /* 0x000000000004781c */ /* 0x000fe40003f4e848 */
[----:B--2---:R-:W-:-:S02]  /*93d0*/  SEL R122, RZ, 0x4, P1 ;  /* 0x00000004ff7a7807 */ /* 0x004fc40000800000 */
[----:B------:R-:W-:Y:S02]  /*93e0*/  SEL R128, R128, RZ, P5 ;  /* 0x000000ff80807207 */ /* 0x000fe40002800000 */
[----:B------:R-:W-:Y:S01]  /*93f0*/  ISETP.NE.U32.AND P5, PT, R132, RZ, PT ;  /* 0x000000ff8400720c */ /* 0x000fe20003fa5070 */
[----:B---3--:R-:W-:Y:S01]  /*9400*/  VIADD R133, R26, UR5 ;  /* 0x000000051a857c36 */ /* 0x008fe20008000000 */
[----:B------:R-:W-:Y:S02]  /*9410*/  IADD3 R124, P1, PT, R147, UR23, RZ ;  /* 0x00000017937c7c10 */ /* 0x000fe4000ff3e0ff */
[----:B------:R-:W-:Y:S02]  /*9420*/  SEL R123, R122, RZ, P2 ;  /* 0x000000ff7a7b7207 */ /* 0x000fe40001000000 */
[----:B------:R-:W-:Y:S02]  /*9430*/  IADD3 R122, P6, PT, R117, UR23, RZ ;  /* 0x00000017757a7c10 */ /* 0x000fe4000ffde0ff */
[----:B------:R-:W-:-:S02]  /*9440*/  IADD3.X R125, PT, PT, R146, UR19, RZ, P1, !PT ;  /* 0x00000013927d7c10 */ /* 0x000fc40008ffe4ff */
[----:B------:R-:W-:Y:S02]  /*9450*/  ISETP.NE.U32.AND P2, PT, R123, RZ, PT ;  /* 0x000000ff7b00720c */ /* 0x000fe40003f45070 */
[----:B------:R-:W-:Y:S01]  /*9460*/  IADD3.X R123, PT, PT, R116, UR19, RZ, P6, !PT ;  /* 0x00000013747b7c10 */ /* 0x000fe2000b7fe4ff */
[----:B------:R-:W-:Y:S01]  /*9470*/  LDGSTS.E [R135], desc[UR24][R124.64], P4 ;  /* 0x000000007c877fae */ /* 0x000fe2000a1a1018 */
[----:B------:R-:W-:Y:S02]  /*9480*/  ISETP.GE.AND P3, PT, R19, UR14, PT ;  /* 0x0000000e13007c0c */ /* 0x000fe4000bf66270 */
[----:B------:R-:W-:Y:S01]  /*9490*/  ISETP.NE.U32.AND P1, PT, R128, RZ, PT ;  /* 0x000000ff8000720c */ /* 0x000fe20003f25070 */
[----:B------:R1:W-:Y:S01]  /*94a0*/  LDGSTS.E [R135+0x2000], desc[UR24][R122.64], P5 ;  /* 0x020000007a877fae */ /* 0x0003e2000a9a1018 */
[----:B------:R-:W-:Y:S02]  /*94b0*/  IADD3 R128, P6, PT, R179, UR23, RZ ;  /* 0x00000017b3807c10 */ /* 0x000fe4000ffde0ff */
[----:B------:R-:W-:-:S02]  /*94c0*/  ISETP.GE.AND P5, PT, R22, UR14, PT ;  /* 0x0000000e16007c0c */ /* 0x000fc4000bfa6270 */
[----:B------:R-:W-:Y:S02]  /*94d0*/  PLOP3.LUT P4, PT, PT, PT, UP4, 0x40, 0x4 ;  /* 0x000000000004781c */ /* 0x000fe40003f8e848 */
[----:B------:R-:W-:Y:S02]  /*94e0*/  SEL R132, RZ, 0x4, P3 ;  /* 0x00000004ff847807 */ /* 0x000fe40001800000 */
[----:B------:R-:W-:Y:S02]  /*94f0*/  IADD3.X R129, PT, PT, R178, UR19, RZ, P6, !PT ;  /* 0x00000013b2817c10 */ /* 0x000fe4000b7fe4ff */
[----:B------:R-:W-:Y:S02]  /*9500*/  PLOP3.LUT P3, PT, PT, PT, UP4, 0x40, 0x4 ;  /* 0x000000000004781c */ /* 0x000fe40003f6e848 */
[----:B------:R-:W-:Y:S01]  /*9510*/  ISETP.GE.AND P6, PT, R23, UR14, PT ;  /* 0x0000000e17007c0c */ /* 0x000fe2000bfc6270 */
[----:B------:R-:W-:Y:S01]  /*9520*/  LDGSTS.E [R135+0x4000], desc[UR24][R128.64], P1 ;  /* 0x0400000080877fae */ /* 0x000fe200089a1018 */
[----:B------:R-:W-:-:S02]  /*9530*/  SEL R126, RZ, 0x4, P5 ;  /* 0x00000004ff7e7807 */ /* 0x000fc40002800000 */
[----:B------:R-:W-:Y:S02]  /*9540*/  SEL R132, R132, RZ, P4 ;  /* 0x000000ff84847207 */ /* 0x000fe40002000000 */
[----:B------:R-:W-:Y:S02]  /*9550*/  PLOP3.LUT P5, PT, PT, PT, UP4, 0x40, 0x4 ;  /* 0x000000000004781c */ /* 0x000fe40003fae848 */
[----:B------:R-:W-:Y:S02]  /*9560*/  SEL R126, R126, RZ, P3 ;  /* 0x000000ff7e7e7207 */ /* 0x000fe40001800000 */
[----:B-1----:R-:W-:Y:S02]  /*9570*/  SEL R122, RZ, 0x4, P6 ;  /* 0x00000004ff7a7807 */ /* 0x002fe40003000000 */
[----:B------:R-:W-:Y:S02]  /*9580*/  IADD3 R124, P4, PT, R163, UR23, RZ ;  /* 0x00000017a37c7c10 */ /* 0x000fe4000ff9e0ff */
[----:B------:R-:W-:-:S02]  /*9590*/  ISETP.NE.U32.AND P3, PT, R132, RZ, PT ;  /* 0x000000ff8400720c */ /* 0x000fc40003f65070 */
[----:B------:R-:W-:Y:S02]  /*95a0*/  SEL R123, R122, RZ, P5 ;  /* 0x000000ff7a7b7207 */ /* 0x000fe40002800000 */
[----:B------:R-:W-:Y:S02]  /*95b0*/  IADD3.X R125, PT, PT, R162, UR19, RZ, P4, !PT ;  /* 0x00000013a27d7c10 */ /* 0x000fe4000a7fe4ff */
[----:B------:R-:W-:Y:S02]  /*95c0*/  IADD3 R122, P5, PT, R145, UR23, RZ ;  /* 0x00000017917a7c10 */ /* 0x000fe4000ffbe0ff */
[----:B------:R-:W-:Y:S01]  /*95d0*/  ISETP.NE.U32.AND P1, PT, R123, RZ, PT ;  /* 0x000000ff7b00720c */ /* 0x000fe20003f25070 */
[----:B------:R1:W-:Y:S01]  /*95e0*/  LDGSTS.E [R135+0x6000], desc[UR24][R124.64], P2 ;  /* 0x060000007c877fae */ /* 0x0003e200091a1018 */
[----:B------:R-:W-:Y:S02]  /*95f0*/  IADD3.X R123, PT, PT, R144, UR19, RZ, P5, !PT ;  /* 0x00000013907b7c10 */ /* 0x000fe4000affe4ff */
[----:B------:R-:W-:-:S02]  /*9600*/  ISETP.GE.AND P2, PT, R24, UR14, PT ;  /* 0x0000000e18007c0c */ /* 0x000fc4000bf46270 */
[----:B------:R-:W-:Y:S01]  /*9610*/  ISETP.NE.U32.AND P4, PT, R126, RZ, PT ;  /* 0x000000ff7e00720c */ /* 0x000fe20003f85070 */
[----:B------:R2:W-:Y:S01]  /*9620*/  LDGSTS.E [R133], desc[UR24][R122.64], P3 ;  /* 0x000000007a857fae */ /* 0x0005e200099a1018 */
[----:B------:R-:W-:Y:S02]  /*9630*/  PLOP3.LUT P3, PT, PT, PT, UP4, 0x40, 0x4 ;  /* 0x000000000004781c */ /* 0x000fe40003f6e848 */
[----:B------:R-:W-:Y:S02]  /*9640*/  SEL R127, RZ, 0x4, P2 ;  /* 0x00000004ff7f7807 */ /* 0x000fe40001000000 */
[----:B------:R-:W-:Y:S01]  /*9650*/  ISETP.GE.AND P5, PT, R25, UR14, PT ;  /* 0x0000000e19007c0c */ /* 0x000fe2000bfa6270 */
[----:B-1----:R-:W-:Y:S01]  /*9660*/  VIADD R135, R31, UR5 ;  /* 0x000000051f877c36 */ /* 0x002fe20008000000 */
[----:B------:R-:W-:Y:S02]  /*9670*/  IADD3 R126, P6, PT, R115, UR23, RZ ;  /* 0x00000017737e7c10 */ /* 0x000fe4000ffde0ff */
[----:B------:R-:W-:-:S02]  /*9680*/  SEL R128, R127, RZ, P3 ;  /* 0x000000ff7f807207 */ /* 0x000fc40001800000 */
[----:B------:R-:W-:Y:S02]  /*9690*/  ISETP.GE.AND P3, PT, R27, UR14, PT ;  /* 0x0000000e1b007c0c */ /* 0x000fe4000bf66270 */
[----:B------:R-:W-:Y:S02]  /*96a0*/  PLOP3.LUT P2, PT, PT, PT, UP4, 0x40, 0x4 ;  /* 0x000000000004781c */ /* 0x000fe40003f4e848 */
[----:B------:R-:W-:Y:S02]  /*96b0*/  SEL R124, RZ, 0x4, P5 ;  /* 0x00000004ff7c7807 */ /* 0x000fe40002800000 */
[----:B------:R-:W-:Y:S02]  /*96c0*/  IADD3.X R127, PT, PT, R114, UR19, RZ, P6, !PT ;  /* 0x00000013727f7c10 */ /* 0x000fe4000b7fe4ff */
[----:B------:R-:W-:Y:S02]  /*96d0*/  PLOP3.LUT P6, PT, PT, PT, UP4, 0x40, 0x4 ;  /* 0x000000000004781c */ /* 0x000fe40003fce848 */
[----:B--2---:R-:W-:Y:S01]  /*96e0*/  SEL R122, RZ, 0x4, P3 ;  /* 0x00000004ff7a7807 */ /* 0x004fe20001800000 */
[----:B------:R1:W-:Y:S01]  /*96f0*/  LDGSTS.E [R133+0x2000], desc[UR24][R126.64], P4 ;  /* 0x020000007e857fae */ /* 0x0003e2000a1a1018 */
[----:B------:R-:W-:-:S02]  /*9700*/  ISETP.NE.U32.AND P5, PT, R128, RZ, PT ;  /* 0x000000ff8000720c */ /* 0x000fc40003fa5070 */
[----:B------:R-:W-:Y:S02]  /*9710*/  SEL R123, R124, RZ, P2 ;  /* 0x000000ff7c7b7207 */ /* 0x000fe40001000000 */
[----:B------:R-:W-:Y:S02]  /*9720*/  IADD3 R124, P2, PT, R177, UR23, RZ ;  /* 0x00000017b17c7c10 */ /* 0x000fe4000ff5e0ff */
[----:B------:R-:W-:Y:S02]  /*9730*/  SEL R128, R122, RZ, P6 ;  /* 0x000000ff7a807207 */ /* 0x000fe40003000000 */
[----:B------:R-:W-:Y:S02]  /*9740*/  IADD3 R122, P6, PT, R161, UR23, RZ ;  /* 0x00000017a17a7c10 */ /* 0x000fe4000ffde0ff */
[----:B------:R-:W-:Y:S02]  /*9750*/  IADD3.X R125, PT, PT, R176, UR19, RZ, P2, !PT ;  /* 0x00000013b07d7c10 */ /* 0x000fe400097fe4ff */
[----:B------:R-:W-:-:S02]  /*9760*/  ISETP.NE.U32.AND P2, PT, R123, RZ, PT ;  /* 0x000000ff7b00720c */ /* 0x000fc40003f45070 */
[----:B------:R-:W-:Y:S01]  /*9770*/  IADD3.X R123, PT, PT, R160, UR19, RZ, P6, !PT ;  /* 0x00000013a07b7c10 */ /* 0x000fe2000b7fe4ff */
[----:B------:R-:W-:Y:S01]  /*9780*/  LDGSTS.E [R133+0x4000], desc[UR24][R124.64], P1 ;  /* 0x040000007c857fae */ /* 0x000fe200089a1018 */
[----:B------:R-:W-:Y:S02]  /*9790*/  ISETP.NE.U32.AND P3, PT, R128, RZ, PT ;  /* 0x000000ff8000720c */ /* 0x000fe40003f65070 */
[----:B------:R-:W-:Y:S01]  /*97a0*/  IADD3 R128, P6, PT, R143, UR23, RZ ;  /* 0x000000178f807c10 */ /* 0x000fe2000ffde0ff */
[----:B------:R2:W-:Y:S01]  /*97b0*/  LDGSTS.E [R133+0x6000], desc[UR24][R122.64], P5 ;  /* 0x060000007a857fae */ /* 0x0005e2000a9a1018 */
[----:B------:R-:W-:Y:S02]  /*97c0*/  ISETP.GE.AND P5, PT, R28, UR14, PT ;  /* 0x0000000e1c007c0c */ /* 0x000fe4000bfa6270 */
[----:B------:R-:W-:Y:S02]  /*97d0*/  ISETP.GE.AND P4, PT, R29, UR14, PT ;  /* 0x0000000e1d007c0c */ /* 0x000fe4000bf86270 */
[----:B------:R-:W-:-:S02]  /*97e0*/  PLOP3.LUT P1, PT, PT, PT, UP4, 0x40, 0x4 ;  /* 0x000000000004781c */ /* 0x000fc40003f2e848 */
[----:B------:R-:W-:Y:S02]  /*97f0*/  SEL R132, RZ, 0x4, P5 ;  /* 0x00000004ff847807 */ /* 0x000fe40002800000 */
[----:B------:R-:W-:Y:S02]  /*9800*/  IADD3.X R129, PT, PT, R142, UR19, RZ, P6, !PT ;  /* 0x000000138e817c10 */ /* 0x000fe4000b7fe4ff */
[----:B------:R-:W-:Y:S02]  /*9810*/  PLOP3.LUT P5, PT, PT, PT, UP4, 0x40, 0x4 ;  /* 0x000000000004781c */ /* 0x000fe40003fae848 */
[----:B------:R-:W-:Y:S01]  /*9820*/  ISETP.GE.AND P6, PT, R30, UR14, PT ;  /* 0x0000000e1e007c0c */ /* 0x000fe2000bfc6270 */
[----:B------:R3:W-:Y:S01]  /*9830*/  LDGSTS.E [R135], desc[UR24][R128.64], P2 ;  /* 0x0000000080877fae */ /* 0x0007e200091a1018 */
[----:B-1----:R-:W-:Y:S02]  /*9840*/  SEL R126, RZ, 0x4, P4 ;  /* 0x00000004ff7e7807 */ /* 0x002fe40002000000 */
[----:B------:R-:W-:-:S02]  /*9850*/  SEL R132, R132, RZ, P1 ;  /* 0x000000ff84847207 */ /* 0x000fc40000800000 */
[----:B------:R-:W-:Y:S02]  /*9860*/  PLOP3.LUT P1, PT, PT, PT, UP4, 0x40, 0x4 ;  /* 0x000000000004781c */ /* 0x000fe40003f2e848 */
[----:B--2---:R-:W-:Y:S02]  /*9870*/  SEL R123, RZ, 0x4, P6 ;  /* 0x00000004ff7b7807 */ /* 0x004fe40003000000 */
[----:B------:R-:W-:Y:S02]  /*9880*/  SEL R126, R126, RZ, P5 ;  /* 0x000000ff7e7e7207 */ /* 0x000fe40002800000 */
[----:B------:R-:W-:Y:S02]  /*9890*/  ISETP.NE.U32.AND P5, PT, R132, RZ, PT ;  /* 0x000000ff8400720c */ /* 0x000fe40003fa5070 */
[----:B------:R-:W-:Y:S02]  /*98a0*/  IADD3 R124, P4, PT, R49, UR23, RZ ;  /* 0x00000017317c7c10 */ /* 0x000fe4000ff9e0ff */
[----:B------:R-:W-:-:S02]  /*98b0*/  SEL R123, R123, RZ, P1 ;  /* 0x000000ff7b7b7207 */ /* 0x000fc40000800000 */
[----:B------:R-:W-:Y:S02]  /*98c0*/  IADD3 R122, P6, PT, R175, UR23, RZ ;  /* 0x00000017af7a7c10 */ /* 0x000fe4000ffde0ff */
[----:B------:R-:W-:Y:S02]  /*98d0*/  IADD3.X R125, PT, PT, R190, UR19, RZ, P4, !PT ;  /* 0x00000013be7d7c10 */ /* 0x000fe4000a7fe4ff */
[----:B------:R-:W-:Y:S02]  /*98e0*/  ISETP.NE.U32.AND P4, PT, R123, RZ, PT ;  /* 0x000000ff7b00720c */ /* 0x000fe40003f85070 */
[----:B------:R-:W-:Y:S01]  /*98f0*/  IADD3.X R123, PT, PT, R174, UR19, RZ, P6, !PT ;  /* 0x00000013ae7b7c10 */ /* 0x000fe2000b7fe4ff */
[----:B------:R-:W-:Y:S01]  /*9900*/  LDGSTS.E [R135+0x2000], desc[UR24][R124.64], P3 ;  /* 0x020000007c877fae */ /* 0x000fe200099a1018 */
[----:B------:R-:W-:Y:S02]  /*9910*/  ISETP.GE.AND P2, PT, R32, UR14, PT ;  /* 0x0000000e20007c0c */ /* 0x000fe4000bf46270 */
[----:B------:R-:W-:Y:S01]  /*9920*/  ISETP.NE.U32.AND P1, PT, R126, RZ, PT ;  /* 0x000000ff7e00720c */ /* 0x000fe20003f25070 */
[----:B------:R1:W-:Y:S01]  /*9930*/  LDGSTS.E [R135+0x4000], desc[UR24][R122.64], P5 ;  /* 0x040000007a877fae */ /* 0x0003e2000a9a1018 */
[----:B------:R-:W-:-:S02]  /*9940*/  IADD3 R126, P5, PT, R159, UR23, RZ ;  /* 0x000000179f7e7c10 */ /* 0x000fc4000ffbe0ff */
[----:B------:R-:W-:Y:S02]  /*9950*/  ISETP.GE.AND P6, PT, R33, UR14, PT ;  /* 0x0000000e21007c0c */ /* 0x000fe4000bfc6270 */
[----:B------:R-:W-:Y:S02]  /*9960*/  PLOP3.LUT P3, PT, PT, PT, UP4, 0x40, 0x4 ;  /* 0x000000000004781c */ /* 0x000fe40003f6e848 */
[----:B------:R-:W-:Y:S02]  /*9970*/  SEL R132, RZ, 0x4, P2 ;  /* 0x00000004ff847807 */ /* 0x000fe40001000000 */
[----:B------:R-:W-:Y:S02]  /*9980*/  IADD3.X R127, PT, PT, R158, UR19, RZ, P5, !PT ;  /* 0x000000139e7f7c10 */ /* 0x000fe4000affe4ff */
[----:B------:R-:W-:Y:S02]  /*9990*/  PLOP3.LUT P5, PT, PT, PT, UP4, 0x40, 0x4 ;  /* 0x000000000004781c */ /* 0x000fe40003fae848 */
[----:B------:R-:W-:Y:S01]  /*99a0*/  ISETP.GE.AND P2, PT, R34, UR14, PT ;  /* 0x0000000e22007c0c */ /* 0x000fe2000bf46270 */
[----:B------:R2:W-:Y:S01]  /*99b0*/  LDGSTS.E [R135+0x6000], desc[UR24][R126.64], P1 ;  /* 0x060000007e877fae */ /* 0x0005e200089a1018 */
[----:B---3--:R-:W-:-:S02]  /*99c0*/  SEL R128, RZ, 0x4, P6 ;  /* 0x00000004ff807807 */ /* 0x008fc40003000000 */
[----:B------:R-:W-:Y:S02]  /*99d0*/  SEL R132, R132, RZ, P3 ;  /* 0x000000ff84847207 */ /* 0x000fe40001800000 */
[----:B------:R-:W-:Y:S02]  /*99e0*/  PLOP3.LUT P3, PT, PT, PT, UP4, 0x40, 0x4 ;  /* 0x000000000004781c */ /* 0x000fe40003f6e848 */
[----:B-1----:R-:W-:Y:S02]  /*99f0*/  SEL R122, RZ, 0x4, P2 ;  /* 0x00000004ff7a7807 */ /* 0x002fe40001000000 */
[----:B------:R-:W-:Y:S02]  /*9a00*/  SEL R128, R128, RZ, P5 ;  /* 0x000000ff80807207 */ /* 0x000fe40002800000 */
[----:B------:R-:W-:Y:S02]  /*9a10*/  ISETP.NE.U32.AND P5, PT, R132, RZ, PT ;  /* 0x000000ff8400720c */ /* 0x000fe40003fa5070 */
[----:B------:R-:W-:-:S02]  /*9a20*/  IADD3 R124, P2, PT, R141, UR23, RZ ;  /* 0x000000178d7c7c10 */ /* 0x000fc4000ff5e0ff */
[----:B------:R-:W-:Y:S02]  /*9a30*/  SEL R123, R122, RZ, P3 ;  /* 0x000000ff7a7b7207 */ /* 0x000fe40001800000 */
[----:B------:R-:W-:Y:S02]  /*9a40*/  IADD3 R122, P6, PT, R189, UR23, RZ ;  /* 0x00000017bd7a7c10 */ /* 0x000fe4000ffde0ff */
[----:B------:R-:W-:Y:S02]  /*9a50*/  IADD3.X R125, PT, PT, R140, UR19, RZ, P2, !PT ;  /* 0x000000138c7d7c10 */ /* 0x000fe400097fe4ff */
[----:B------:R-:W-:Y:S02]  /*9a60*/  ISETP.NE.U32.AND P3, PT, R123, RZ, PT ;  /* 0x000000ff7b00720c */ /* 0x000fe40003f65070 */
[----:B------:R-:W-:Y:S01]  /*9a70*/  IADD3.X R123, PT, PT, R188, UR19, RZ, P6, !PT ;  /* 0x00000013bc7b7c10 */ /* 0x000fe2000b7fe4ff */
[----:B------:R-:W-:Y:S01]  /*9a80*/  LDGSTS.E [R137], desc[UR24][R124.64], P4 ;  /* 0x000000007c897fae */ /* 0x000fe2000a1a1018 */
[----:B------:R-:W-:-:S02]  /*9a90*/  ISETP.GE.AND P1, PT, R35, UR14, PT ;  /* 0x0000000e23007c0c */ /* 0x000fc4000bf26270 */
[----:B------:R-:W-:Y:S01]  /*9aa0*/  IADD3 R132, P4, PT, R173, UR23, RZ ;  /* 0x00000017ad847c10 */ /* 0x000fe2000ff9e0ff */
[----:B------:R1:W-:Y:S01]  /*9ab0*/  LDGSTS.E [R137+0x2000], desc[UR24][R122.64], P5 ;  /* 0x020000007a897fae */ /* 0x0003e2000a9a1018 */
[----:B------:R-:W-:Y:S02]  /*9ac0*/  ISETP.NE.U32.AND P2, PT, R128, RZ, PT ;  /* 0x000000ff8000720c */ /* 0x000fe40003f45070 */
[----:B------:R-:W-:Y:S02]  /*9ad0*/  ISETP.GE.AND P6, PT, R37, UR14, PT ;  /* 0x0000000e25007c0c */ /* 0x000fe4000bfc6270 */
[----:B------:R-:W-:Y:S02]  /*9ae0*/  PLOP3.LUT P5, PT, PT, PT, UP4, 0x40, 0x4 ;  /* 0x000000000004781c */ /* 0x000fe40003fae848 */
[----:B------:R-:W-:Y:S02]  /*9af0*/  SEL R128, RZ, 0x4, P1 ;  /* 0x00000004ff807807 */ /* 0x000fe40000800000 */
[----:B------:R-:W-:-:S02]  /*9b00*/  IADD3.X R133, PT, PT, R172, UR19, RZ, P4, !PT ;  /* 0x00000013ac857c10 */ /* 0x000fc4000a7fe4ff */
[----:B------:R-:W-:Y:S02]  /*9b10*/  PLOP3.LUT P4, PT, PT, PT, UP4, 0x40, 0x4 ;  /* 0x000000000004781c */ /* 0x000fe40003f8e848 */
[----:B------:R-:W-:Y:S01]  /*9b20*/  ISETP.GE.AND P1, PT, R38, UR14, PT ;  /* 0x0000000e26007c0c */ /* 0x000fe2000bf26270 */
[----:B------:R-:W-:Y:S01]  /*9b30*/  LDGSTS.E [R137+0x4000], desc[UR24][R132.64], P2 ;  /* 0x0400000084897fae */ /* 0x000fe200091a1018 */
[----:B--2---:R-:W-:Y:S02]  /*9b40*/  SEL R127, RZ, 0x4, P6 ;  /* 0x00000004ff7f7807 */ /* 0x004fe40003000000 */
[----:B------:R-:W-:Y:S02]  /*9b50*/  SEL R128, R128, RZ, P5 ;  /* 0x000000ff80807207 */ /* 0x000fe40002800000 */
[----:B------:R-:W-:Y:S02]  /*9b60*/  PLOP3.LUT P5, PT, PT, PT, UP4, 0x40, 0x4 ;  /* 0x000000000004781c */ /* 0x000fe40003fae848 */
[----:B-1----:R-:W-:-:S02]  /*9b70*/  SEL R122, RZ, 0x4, P1 ;  /* 0x00000004ff7a7807 */ /* 0x002fc40000800000 */
[----:B------:R-:W-:Y:S02]  /*9b80*/  SEL R123, R127, RZ, P4 ;  /* 0x000000ff7f7b7207 */ /* 0x000fe40002000000 */
[----:B------:R-:W-:Y:S02]  /*9b90*/  ISETP.NE.U32.AND P4, PT, R128, RZ, PT ;  /* 0x000000ff8000720c */ /* 0x000fe40003f85070 */
[----:B------:R-:W-:Y:S02]  /*9ba0*/  IADD3 R126, P1, PT, R157, UR23, RZ ;  /* 0x000000179d7e7c10 */ /* 0x000fe4000ff3e0ff */
[----:B------:R-:W-:Y:S02]  /*9bb0*/  SEL R124, R122, RZ, P5 ;  /* 0x000000ff7a7c7207 */ /* 0x000fe40002800000 */
[----:B------:R-:W-:Y:S02]  /*9bc0*/  IADD3 R122, P6, PT, R139, UR23, RZ ;  /* 0x000000178b7a7c10 */ /* 0x000fe4000ffde0ff */
[----:B------:R-:W-:-:S02]  /*9bd0*/  IADD3.X R127, PT, PT, R156, UR19, RZ, P1, !PT ;  /* 0x000000139c7f7c10 */ /* 0x000fc40008ffe4ff */
[----:B------:R-:W-:Y:S02]  /*9be0*/  ISETP.NE.U32.AND P5, PT, R123, RZ, PT ;  /* 0x000000ff7b00720c */ /* 0x000fe40003fa5070 */
[----:B------:R-:W-:Y:S01]  /*9bf0*/  IADD3.X R123, PT, PT, R138, UR19, RZ, P6, !PT ;  /* 0x000000138a7b7c10 */ /* 0x000fe2000b7fe4ff */
[----:B------:R-:W-:Y:S01]  /*9c00*/  LDGSTS.E [R137+0x6000], desc[UR24][R126.64], P3 ;  /* 0x060000007e897fae */ /* 0x000fe200099a1018 */
[----:B------:R-:W-:Y:S02]  /*9c10*/  ISETP.NE.U32.AND P1, PT, R124, RZ, PT ;  /* 0x000000ff7c00720c */ /* 0x000fe40003f25070 */
[----:B------:R-:W-:Y:S01]  /*9c20*/  ISETP.GE.AND P2, PT, R39, UR14, PT ;  /* 0x0000000e27007c0c */ /* 0x000fe2000bf46270 */
[----:B------:R1:W-:Y:S01]  /*9c30*/  LDGSTS.E [R191], desc[UR24][R122.64], P4 ;  /* 0x000000007abf7fae */ /* 0x0003e2000a1a1018 */
[----:B------:R-:W-:Y:S02]  /*9c40*/  IADD3 R128, P4, PT, R187, UR23, RZ ;  /* 0x00000017bb807c10 */ /* 0x000fe4000ff9e0ff */
[----:B------:R-:W-:-:S02]  /*9c50*/  IADD3 R124, P6, PT, R171, UR23, RZ ;  /* 0x00000017ab7c7c10 */ /* 0x000fc4000ffde0ff */
[----:B------:R-:W-:Y:S02]  /*9c60*/  IADD3.X R129, PT, PT, R186, UR19, RZ, P4, !PT ;  /* 0x00000013ba817c10 */ /* 0x000fe4000a7fe4ff */
[----:B------:R-:W-:Y:S02]  /*9c70*/  ISETP.GE.AND P4, PT, R40, UR14, PT ;  /* 0x0000000e28007c0c */ /* 0x000fe4000bf86270 */
[----:B------:R-:W-:Y:S01]  /*9c80*/  PLOP3.LUT P3, PT, PT, PT, UP4, 0x40, 0x4 ;  /* 0x000000000004781c */ /* 0x000fe20003f6e848 */
[----:B------:R-:W-:Y:S01]  /*9c90*/  LDGSTS.E [R191+0x2000], desc[UR24][R128.64], P5 ;  /* 0x0200000080bf7fae */ /* 0x000fe2000a9a1018 */
[----:B------:R-:W-:Y:S02]  /*9ca0*/  SEL R134, RZ, 0x4, P2 ;  /* 0x00000004ff867807 */ /* 0x000fe40001000000 */
[----:B------:R-:W-:Y:S02]  /*9cb0*/  IADD3.X R125, PT, PT, R170, UR19, RZ, P6, !PT ;  /* 0x00000013aa7d7c10 */ /* 0x000fe4000b7fe4ff */
[----:B------:R-:W-:-:S02]  /*9cc0*/  ISETP.GE.AND P6, PT, R42, UR14, PT ;  /* 0x0000000e2a007c0c */ /* 0x000fc4000bfc6270 */
[----:B------:R-:W-:Y:S01]  /*9cd0*/  PLOP3.LUT P2, PT, PT, PT, UP4, 0x40, 0x4 ;  /* 0x000000000004781c */ /* 0x000fe20003f4e848 */
[----:B------:R-:W-:Y:S01]  /*9ce0*/  LDGSTS.E [R191+0x4000], desc[UR24][R124.64], P1 ;  /* 0x040000007cbf7fae */ /* 0x000fe200089a1018 */
[----:B-1----:R-:W-:Y:S02]  /*9cf0*/  SEL R122, RZ, 0x4, P4 ;  /* 0x00000004ff7a7807 */ /* 0x002fe40002000000 */
[----:B------:R-:W-:Y:S02]  /*9d00*/  SEL R134, R134, RZ, P3 ;  /* 0x000000ff86867207 */ /* 0x000fe40001800000 */
[----:B------:R-:W-:Y:S02]  /*9d10*/  PLOP3.LUT P3, PT, PT, PT, UP4, 0x40, 0x4 ;  /* 0x000000000004781c */ /* 0x000fe40003f6e848 */
[----:B------:R-:W-:Y:S02]  /*9d20*/  SEL R123, RZ, 0x4, P6 ;  /* 0x00000004ff7b7807 */ /* 0x000fe40003000000 */
[----:B------:R-:W-:-:S02]  /*9d30*/  ISETP.GE.AND P4, PT, R43, UR14, PT ;  /* 0x0000000e2b007c0c */ /* 0x000fc4000bf86270 */
[----:B------:R-:W-:Y:S02]  /*9d40*/  SEL R122, R122, RZ, P2 ;  /* 0x000000ff7a7a7207 */ /* 0x000fe40001000000 */
[----:B------:R-:W-:Y:S02]  /*9d50*/  ISETP.NE.U32.AND P2, PT, R134, RZ, PT ;  /* 0x000000ff8600720c */ /* 0x000fe40003f45070 */
[----:B------:R-:W-:Y:S02]  /*9d60*/  SEL R123, R123, RZ, P3 ;  /* 0x000000ff7b7b7207 */ /* 0x000fe40001800000 */
[----:B------:R-:W-:Y:S02]  /*9d70*/  PLOP3.LUT P6, PT, PT, PT, UP4, 0x40, 0x4 ;  /* 0x000000000004781c */ /* 0x000fe40003fce848 */
[----:B------:R-:W-:Y:S02]  /*9d80*/  SEL R126, RZ, 0x4, P4 ;  /* 0x00000004ff7e7807 */ /* 0x000fe40002000000 */
[----:B------:R-:W-:-:S02]  /*9d90*/  ISETP.NE.U32.AND P3, PT, R122, RZ, PT ;  /* 0x000000ff7a00720c */ /* 0x000fc40003f65070 */
[----:B------:R-:W-:Y:S02]  /*9da0*/  IADD3 R122, P4, PT, R155, UR23, RZ ;  /* 0x000000179b7a7c10 */ /* 0x000fe4000ff9e0ff */
[----:B------:R-:W-:Y:S02]  /*9db0*/  SEL R126, R126, RZ, P6 ;  /* 0x000000ff7e7e7207 */ /* 0x000fe40003000000 */
[----:B------:R-:W-:Y:S02]  /*9dc0*/  ISETP.NE.U32.AND P5, PT, R123, RZ, PT ;  /* 0x000000ff7b00720c */ /* 0x000fe40003fa5070 */
[----:B------:R-:W-:Y:S02]  /*9dd0*/  IADD3.X R123, PT, PT, R154, UR19, RZ, P4, !PT ;  /* 0x000000139a7b7c10 */ /* 0x000fe4000a7fe4ff */
[----:B------:R-:W-:Y:S02]  /*9de0*/  ISETP.GE.AND P4, PT, R44, UR14, PT ;  /* 0x0000000e2c007c0c */ /* 0x000fe4000bf86270 */
[----:B------:R-:W-:Y:S01]  /*9df0*/  ISETP.NE.U32.AND P6, PT, R126, RZ, PT ;  /* 0x000000ff7e00720c */ /* 0x000fe20003fc5070 */
[----:B------:R1:W-:Y:S01]  /*9e00*/  LDGSTS.E [R191+0x6000], desc[UR24][R122.64], P2 ;  /* 0x060000007abf7fae */ /* 0x0003e200091a1018 */
[----:B------:R-:W-:-:S02]  /*9e10*/  IADD3 R126, P1, PT, R131, UR23, RZ ;  /* 0x00000017837e7c10 */ /* 0x000fc4000ff3e0ff */
[----:B------:R-:W-:Y:S02]  /*9e20*/  PLOP3.LUT P2, PT, PT, PT, UP4, 0x40, 0x4 ;  /* 0x000000000004781c */ /* 0x000fe40003f4e848 */
[----:B------:R-:W-:Y:S02]  /*9e30*/  SEL R132, RZ, 0x4, P4 ;  /* 0x00000004ff847807 */ /* 0x000fe40002000000 */
[----:B------:R-:W-:Y:S02]  /*9e40*/  IADD3.X R127, PT, PT, R130, UR19, RZ, P1, !PT ;  /* 0x00000013827f7c10 */ /* 0x000fe40008ffe4ff */
[----:B------:R-:W-:Y:S01]  /*9e50*/  ISETP.GE.AND P4, PT, R6, UR14, PT ;  /* 0x0000000e06007c0c */ /* 0x000fe2000bf86270 */
[----:B------:R-:W-:Y:S01]  /*9e60*/  UIADD3 UR14, UPT, UPT, UR14, -0x80, URZ ;  /* 0xffffff800e0e7890 */ /* 0x000fe2000fffe0ff */
[----:B------:R-:W-:Y:S01]  /*9e70*/  IADD3 R134, P1, PT, R185, UR23, RZ ;  /* 0x00000017b9867c10 */ /* 0x000fe2000ff3e0ff */
[----:B------:R2:W-:Y:S01]  /*9e80*/  LDGSTS.E [R193], desc[UR24][R126.64], P3 ;  /* 0x000000007ec17fae */ /* 0x0005e200099a1018 */
[----:B------:R-:W-:Y:S01]  /*9e90*/  SEL R132, R132, RZ, P2 ;  /* 0x000000ff84847207 */ /* 0x000fe20001000000 */
[----:B-1----:R-:W-:Y:S01]  /*9ea0*/  VIADD R191, R10, UR5 ;  /* 0x000000050abf7c36 */ /* 0x002fe20008000000 */
[----:B------:R-:W-:-:S02]  /*9eb0*/  PLOP3.LUT P2, PT, PT, PT, UP4, 0x40, 0x4 ;  /* 0x000000000004781c */ /* 0x000fc40003f4e848 */
[----:B------:R-:W-:Y:S02]  /*9ec0*/  SEL R124, RZ, 0x4, P4 ;  /* 0x00000004ff7c7807 */ /* 0x000fe40002000000 */
[----:B------:R-:W-:Y:S02]  /*9ed0*/  IADD3.X R135, PT, PT, R184, UR19, RZ, P1, !PT ;  /* 0x00000013b8877c10 */ /* 0x000fe40008ffe4ff */
[----:B------:R-:W-:Y:S02]  /*9ee0*/  ISETP.NE.U32.AND P1, PT, R132, RZ, PT ;  /* 0x000000ff8400720c */ /* 0x000fe40003f25070 */
[----:B------:R-:W-:Y:S01]  /*9ef0*/  SEL R124, R124, RZ, P2 ;  /* 0x000000ff7c7c7207 */ /* 0x000fe20001000000 */
[----:B------:R-:W-:Y:S01]  /*9f00*/  LDGSTS.E [R193+0x2000], desc[UR24][R134.64], P5 ;  /* 0x0200000086c17fae */ /* 0x000fe2000a9a1018 */
[----:B------:R-:W-:Y:S02]  /*9f10*/  IADD3 R128, P2, PT, R169, UR23, RZ ;  /* 0x00000017a9807c10 */ /* 0x000fe4000ff5e0ff */
[----:B------:R-:W-:Y:S01]  /*9f20*/  IADD3 R132, P4, PT, R153, UR23, RZ ;  /* 0x0000001799847c10 */ /* 0x000fe2000ff9e0ff */
[----:B------:R-:W-:Y:S01]  /*9f30*/  UIADD3 UR23, UP5, UPT, UR23, UR10, URZ ;  /* 0x0000000a17177290 */ /* 0x000fe2000ffbe0ff */
[----:B------:R-:W-:-:S02]  /*9f40*/  IADD3.X R129, PT, PT, R168, UR19, RZ, P2, !PT ;  /* 0x00000013a8817c10 */ /* 0x000fc400097fe4ff */
[----:B------:R-:W-:Y:S01]  /*9f50*/  IADD3.X R133, PT, PT, R152, UR19, RZ, P4, !PT ;  /* 0x0000001398857c10 */ /* 0x000fe2000a7fe4ff */
[----:B------:R-:W-:Y:S01]  /*9f60*/  UIADD3.X UR19, UPT, UPT, UR19, UR11, URZ, UP5, !UPT ;  /* 0x0000000b13137290 */ /* 0x000fe2000affe4ff */
[----:B------:R-:W-:Y:S01]  /*9f70*/  ISETP.NE.U32.AND P3, PT, R124, RZ, PT ;  /* 0x000000ff7c00720c */ /* 0x000fe20003f65070 */
[----:B------:R1:W-:Y:S01]  /*9f80*/  LDGSTS.E [R193+0x4000], desc[UR24][R128.64], P6 ;  /* 0x0400000080c17fae */ /* 0x0003e2000b1a1018 */
[----:B------:R-:W-:Y:S02]  /*9f90*/  IADD3 R124, P2, PT, R113, UR22, RZ ;  /* 0x00000016717c7c10 */ /* 0x000fe4000ff5e0ff */
[----:B------:R-:W-:Y:S01]  /*9fa0*/  IADD3 R122, P4, PT, R105, UR22, RZ ;  /* 0x00000016697a7c10 */ /* 0x000fe2000ff9e0ff */
[----:B------:R3:W-:Y:S01]  /*9fb0*/  LDGSTS.E [R193+0x6000], desc[UR24][R132.64], P1 ;  /* 0x0600000084c17fae */ /* 0x0007e200089a1018 */
[----:B--2---:R-:W-:Y:S02]  /*9fc0*/  IADD3 R126, P1, PT, R97, UR22, RZ ;  /* 0x00000016617e7c10 */ /* 0x004fe4000ff3e0ff */
[----:B------:R-:W-:Y:S01]  /*9fd0*/  IADD3.X R125, PT, PT, R112, UR18, RZ, P2, !PT ;  /* 0x00000012707d7c10 */ /* 0x000fe200097fe4ff */
[----:B------:R-:W0:Y:S01]  /*9fe0*/  LDGDEPBAR ;  /* 0x00000000000079af */ /* 0x000e220000000000 */
[----:B------:R-:W-:-:S02]  /*9ff0*/  IADD3 R136, P2, PT, R89, UR22, RZ ;  /* 0x0000001659887c10 */ /* 0x000fc4000ff5e0ff */
[----:B------:R-:W-:Y:S01]  /*a000*/  IADD3.X R127, PT, PT, R96, UR18, RZ, P1, !PT ;  /* 0x00000012607f7c10 */ /* 0x000fe20008ffe4ff */
[----:B------:R2:W-:Y:S01]  /*a010*/  LDGSTS.E [R191+0x18000], desc[UR24][R124.64], P3 ;  /* 0x180000007cbf7fae */ /* 0x0005e200099a1018 */
[----:B-1----:R-:W-:Y:S02]  /*a020*/  IADD3 R128, P1, PT, R81, UR22, RZ ;  /* 0x0000001651807c10 */ /* 0x002fe4000ff3e0ff */
[----:B------:R-:W-:Y:S01]  /*a030*/  IADD3.X R137, PT, PT, R88, UR18, RZ, P2, !PT ;  /* 0x0000001258897c10 */ /* 0x000fe200097fe4ff */
[----:B---3--:R-:W-:Y:S01]  /*a040*/  VIADD R193, R46, UR5 ;  /* 0x000000052ec17c36 */ /* 0x008fe20008000000 */
[----:B------:R-:W-:Y:S02]  /*a050*/  IADD3.X R123, PT, PT, R104, UR18, RZ, P4, !PT ;  /* 0x00000012687b7c10 */ /* 0x000fe4000a7fe4ff */
[----:B------:R-:W-:Y:S02]  /*a060*/  IADD3 R134, P2, PT, R73, UR22, RZ ;  /* 0x0000001649867c10 */ /* 0x000fe4000ff5e0ff */
[----:B------:R-:W-:Y:S01]  /*a070*/  IADD3.X R129, PT, PT, R80, UR18, RZ, P1, !PT ;  /* 0x0000001250817c10 */ /* 0x000fe20008ffe4ff */
[----:B------:R1:W-:Y:S01]  /*a080*/  LDGSTS.E [R191+0x18400], desc[UR24][R122.64], P3 ;  /* 0x184000007abf7fae */ /* 0x0003e200099a1018 */
[----:B------:R-:W-:-:S02]  /*a090*/  IADD3 R132, P1, PT, R65, UR22, RZ ;  /* 0x0000001641847c10 */ /* 0x000fc4000ff3e0ff */
[----:B------:R-:W-:Y:S01]  /*a0a0*/  IADD3.X R135, PT, PT, R72, UR18, RZ, P2, !PT ;  /* 0x0000001248877c10 */ /* 0x000fe200097fe4ff */
[----:B------:R3:W-:Y:S01]  /*a0b0*/  LDGSTS.E [R191+0x18800], desc[UR24][R126.64], P3 ;  /* 0x188000007ebf7fae */ /* 0x0007e200099a1018 */
[----:B--2---:R-:W-:Y:S02]  /*a0c0*/  IADD3 R124, P2, PT, R57, UR22, RZ ;  /* 0x00000016397c7c10 */ /* 0x004fe4000ff5e0ff */
[----:B------:R-:W-:Y:S01]  /*a0d0*/  IADD3.X R133, PT, PT, R64, UR18, RZ, P1, !PT ;  /* 0x0000001240857c10 */ /* 0x000fe20008ffe4ff */
[----:B------:R2:W-:Y:S01]  /*a0e0*/  LDGSTS.E [R191+0x18c00], desc[UR24][R136.64], P3 ;  /* 0x18c0000088bf7fae */ /* 0x0005e200099a1018 */
[----:B------:R-:W-:Y:S02]  /*a0f0*/  IADD3.X R125, PT, PT, R56, UR18, RZ, P2, !PT ;  /* 0x00000012387d7c10 */ /* 0x000fe400097fe4ff */
[----:B-1----:R-:W-:Y:S01]  /*a100*/  IADD3 R122, P1, PT, R111, UR22, RZ ;  /* 0x000000166f7a7c10 */ /* 0x002fe2000ff3e0ff */
[----:B------:R1:W-:Y:S01]  /*a110*/  LDGSTS.E [R191+0x19000], desc[UR24][R128.64], P3 ;  /* 0x1900000080bf7fae */ /* 0x0003e200099a1018 */
[----:B---3--:R-:W-:-:S03]  /*a120*/  IADD3 R126, P2, PT, R103, UR22, RZ ;  /* 0x00000016677e7c10 */ /* 0x008fc6000ff5e0ff */
[----:B------:R3:W-:Y:S01]  /*a130*/  LDGSTS.E [R191+0x19400], desc[UR24][R134.64], P3 ;  /* 0x1940000086bf7fae */ /* 0x0007e200099a1018 */
[----:B------:R-:W-:Y:S02]  /*a140*/  IADD3.X R123, PT, PT, R110, UR18, RZ, P1, !PT ;  /* 0x000000126e7b7c10 */ /* 0x000fe40008ffe4ff */
[----:B------:R-:W-:Y:S01]  /*a150*/  IADD3.X R127, PT, PT, R102, UR18, RZ, P2, !PT ;  /* 0x00000012667f7c10 */ /* 0x000fe200097fe4ff */
[----:B------:R4:W-:Y:S01]  /*a160*/  LDGSTS.E [R191+0x19800], desc[UR24][R132.64], P3 ;  /* 0x1980000084bf7fae */ /* 0x0009e200099a1018 */
[----:B--2---:R-:W-:Y:S02]  /*a170*/  IADD3 R136, P2, PT, R87, UR22, RZ ;  /* 0x0000001657887c10 */ /* 0x004fe4000ff5e0ff */
[----:B-1----:R-:W-:Y:S01]  /*a180*/  IADD3 R128, P1, PT, R95, UR22, RZ ;  /* 0x000000165f807c10 */ /* 0x002fe2000ff3e0ff */
[----:B------:R1:W-:Y:S01]  /*a190*/  LDGSTS.E [R191+0x19c00], desc[UR24][R124.64], P3 ;  /* 0x19c000007cbf7fae */ /* 0x0003e200099a1018 */
[----:B------:R-:W-:Y:S02]  /*a1a0*/  IADD3.X R137, PT, PT, R86, UR18, RZ, P2, !PT ;  /* 0x0000001256897c10 */ /* 0x000fe400097fe4ff */
[----:B------:R-:W-:Y:S01]  /*a1b0*/  IADD3.X R129, PT, PT, R94, UR18, RZ, P1, !PT ;  /* 0x000000125e817c10 */ /* 0x000fe20008ffe4ff */
[----:B------:R2:W-:Y:S01]  /*a1c0*/  LDGSTS.E [R193+0x18100], desc[UR24][R122.64], P3 ;  /* 0x181000007ac17fae */ /* 0x0005e200099a1018 */
[----:B---3--:R-:W-:-:S02]  /*a1d0*/  IADD3 R134, P1, PT, R79, UR22, RZ ;  /* 0x000000164f867c10 */ /* 0x008fc4000ff3e0ff */
[----:B----4-:R-:W-:Y:S01]  /*a1e0*/  IADD3 R132, P2, PT, R71, UR22, RZ ;  /* 0x0000001647847c10 */ /* 0x010fe2000ff5e0ff */
[----:B------:R3:W-:Y:S01]  /*a1f0*/  LDGSTS.E [R193+0x18500], desc[UR24][R126.64], P3 ;  /* 0x185000007ec17fae */ /* 0x0007e200099a1018 */
[----:B------:R-:W-:Y:S02]  /*a200*/  IADD3.X R135, PT, PT, R78, UR18, RZ, P1, !PT ;  /* 0x000000124e877c10 */ /* 0x000fe40008ffe4ff */
[----:B------:R-:W-:Y:S01]  /*a210*/  IADD3.X R133, PT, PT, R70, UR18, RZ, P2, !PT ;  /* 0x0000001246857c10 */ /* 0x000fe200097fe4ff */
[----:B------:R4:W-:Y:S01]  /*a220*/  LDGSTS.E [R193+0x18900], desc[UR24][R128.64], P3 ;  /* 0x1890000080c17fae */ /* 0x0009e200099a1018 */
[----:B-1----:R-:W-:Y:S01]  /*a230*/  IADD3 R124, P1, PT, R63, UR22, RZ ;  /* 0x000000163f7c7c10 */ /* 0x002fe2000ff3e0ff */
[----:B------:R-:W-:Y:S01]  /*a240*/  VIADD R191, R47, UR5 ;  /* 0x000000052fbf7c36 */ /* 0x000fe20008000000 */
[----:B--2---:R-:W-:Y:S01]  /*a250*/  IADD3 R122, P2, PT, R55, UR22, RZ ;  /* 0x00000016377a7c10 */ /* 0x004fe2000ff5e0ff */
[----:B------:R1:W-:Y:S01]  /*a260*/  LDGSTS.E [R193+0x18d00], desc[UR24][R136.64], P3 ;  /* 0x18d0000088c17fae */ /* 0x0003e200099a1018 */
[----:B------:R-:W-:-:S02]  /*a270*/  IADD3.X R125, PT, PT, R62, UR18, RZ, P1, !PT ;  /* 0x000000123e7d7c10 */ /* 0x000fc40008ffe4ff */
[----:B---3--:R-:W-:Y:S01]  /*a280*/  IADD3 R126, P1, PT, R109, UR22, RZ ;  /* 0x000000166d7e7c10 */ /* 0x008fe2000ff3e0ff */
[----:B------:R2:W-:Y:S01]  /*a290*/  LDGSTS.E [R193+0x19100], desc[UR24][R134.64], P3 ;  /* 0x1910000086c17fae */ /* 0x0005e200099a1018 */
[----:B------:R-:W-:Y:S02]  /*a2a0*/  IADD3.X R123, PT, PT, R54, UR18, RZ, P2, !PT ;  /* 0x00000012367b7c10 */ /* 0x000fe400097fe4ff */
[----:B----4-:R-:W-:Y:S01]  /*a2b0*/  IADD3 R128, P2, PT, R101, UR22, RZ ;  /* 0x0000001665807c10 */ /* 0x010fe2000ff5e0ff */
[----:B------:R3:W-:Y:S01]  /*a2c0*/  LDGSTS.E [R193+0x19500], desc[UR24][R132.64], P3 ;  /* 0x1950000084c17fae */ /* 0x0007e200099a1018 */
[----:B------:R-:W-:Y:S02]  /*a2d0*/  IADD3.X R127, PT, PT, R108, UR18, RZ, P1, !PT ;  /* 0x000000126c7f7c10 */ /* 0x000fe40008ffe4ff */
[----:B------:R-:W-:Y:S01]  /*a2e0*/  IADD3.X R129, PT, PT, R100, UR18, RZ, P2, !PT ;  /* 0x0000001264817c10 */ /* 0x000fe200097fe4ff */
[----:B------:R4:W-:Y:S01]  /*a2f0*/  LDGSTS.E [R193+0x19900], desc[UR24][R124.64], P3 ;  /* 0x199000007cc17fae */ /* 0x0009e200099a1018 */
[----:B-1----:R-:W-:-:S02]  /*a300*/  IADD3 R136, P1, PT, R93, UR22, RZ ;  /* 0x000000165d887c10 */ /* 0x002fc4000ff3e0ff */
[----:B--2---:R-:W-:Y:S01]  /*a310*/  IADD3 R134, P2, PT, R85, UR22, RZ ;  /* 0x0000001655867c10 */ /* 0x004fe2000ff5e0ff */
[----:B------:R1:W-:Y:S01]  /*a320*/  LDGSTS.E [R193+0x19d00], desc[UR24][R122.64], P3 ;  /* 0x19d000007ac17fae */ /* 0x0003e200099a1018 */
[----:B------:R-:W-:Y:S02]  /*a330*/  IADD3.X R137, PT, PT, R92, UR18, RZ, P1, !PT ;  /* 0x000000125c897c10 */ /* 0x000fe40008ffe4ff */
[----:B---3--:R-:W-:Y:S01]  /*a340*/  IADD3 R132, P1, PT, R77, UR22, RZ ;  /* 0x000000164d847c10 */ /* 0x008fe2000ff3e0ff */
[----:B------:R2:W-:Y:S01]  /*a350*/  LDGSTS.E [R191+0x18200], desc[UR24][R126.64], P3 ;  /* 0x182000007ebf7fae */ /* 0x0005e200099a1018 */
[----:B------:R-:W-:Y:S02]  /*a360*/  IADD3.X R135, PT, PT, R84, UR18, RZ, P2, !PT ;  /* 0x0000001254877c10 */ /* 0x000fe400097fe4ff */
[----:B----4-:R-:W-:Y:S01]  /*a370*/  IADD3 R124, P2, PT, R69, UR22, RZ ;  /* 0x00000016457c7c10 */ /* 0x010fe2000ff5e0ff */
[----:B------:R3:W-:Y:S01]  /*a380*/  LDGSTS.E [R191+0x18600], desc[UR24][R128.64], P3 ;  /* 0x1860000080bf7fae */ /* 0x0007e200099a1018 */
[----:B------:R-:W-:-:S02]  /*a390*/  IADD3.X R133, PT, PT, R76, UR18, RZ, P1, !PT ;  /* 0x000000124c857c10 */ /* 0x000fc40008ffe4ff */
[----:B------:R-:W-:Y:S01]  /*a3a0*/  IADD3.X R125, PT, PT, R68, UR18, RZ, P2, !PT ;  /* 0x00000012447d7c10 */ /* 0x000fe200097fe4ff */
[----:B------:R4:W-:Y:S01]  /*a3b0*/  LDGSTS.E [R191+0x18a00], desc[UR24][R136.64], P3 ;  /* 0x18a0000088bf7fae */ /* 0x0009e200099a1018 */
[----:B-1----:R-:W-:Y:S01]  /*a3c0*/  IADD3 R122, P1, PT, R61, UR22, RZ ;  /* 0x000000163d7a7c10 */ /* 0x002fe2000ff3e0ff */
[----:B------:R-:W-:Y:S01]  /*a3d0*/  VIADD R193, R48, UR5 ;  /* 0x0000000530c17c36 */ /* 0x000fe20008000000 */
[----:B------:R-:W-:Y:S01]  /*a3e0*/  USEL UR5, URZ, 0x1, !UP3 ;  /* 0x00000001ff057887 */ /* 0x000fe2000d800000 */
[----:B--2---:R-:W-:Y:S01]  /*a3f0*/  IADD3 R126, P2, PT, R53, UR22, RZ ;  /* 0x00000016357e7c10 */ /* 0x004fe2000ff5e0ff */
[----:B------:R1:W-:Y:S01]  /*a400*/  LDGSTS.E [R191+0x18e00], desc[UR24][R134.64], P3 ;  /* 0x18e0000086bf7fae */ /* 0x0003e200099a1018 */
[----:B------:R-:W-:Y:S01]  /*a410*/  IADD3.X R123, PT, PT, R60, UR18, RZ, P1, !PT ;  /* 0x000000123c7b7c10 */ /* 0x000fe20008ffe4ff */
[----:B------:R-:W-:Y:S01]  /*a420*/  UISETP.NE.U32.AND UP3, UPT, UR21, UR6, UPT ;  /* 0x000000061500728c */ /* 0x000fe2000bf65070 */
[----:B---3--:R-:W-:Y:S01]  /*a430*/  IADD3 R128, P1, PT, R107, UR22, RZ ;  /* 0x000000166b807c10 */ /* 0x008fe2000ff3e0ff */
[----:B------:R2:W-:Y:S01]  /*a440*/  LDGSTS.E [R191+0x19200], desc[UR24][R132.64], P3 ;  /* 0x1920000084bf7fae */ /* 0x0005e200099a1018 */
[----:B------:R-:W-:Y:S01]  /*a450*/  IADD3.X R127, PT, PT, R52, UR18, RZ, P2, !PT ;  /* 0x00000012347f7c10 */ /* 0x000fe200097fe4ff */
[----:B------:R-:W-:Y:S01]  /*a460*/  ULOP3.LUT UR5, UR26, UR5, URZ, 0x3c, !UPT ;  /* 0x000000051a057292 */ /* 0x000fe2000f8e3cff */
[----:B----4-:R-:W-:Y:S01]  /*a470*/  IADD3 R136, P2, PT, R99, UR22, RZ ;  /* 0x0000001663887c10 */ /* 0x010fe2000ff5e0ff */
[----:B------:R3:W-:Y:S01]  /*a480*/  LDGSTS.E [R191+0x19600], desc[UR24][R124.64], P3 ;  /* 0x196000007cbf7fae */ /* 0x0007e200099a1018 */
[----:B------:R-:W-:-:S02]  /*a490*/  IADD3.X R129, PT, PT, R106, UR18, RZ, P1, !PT ;  /* 0x000000126a817c10 */ /* 0x000fc40008ffe4ff */
[----:B------:R-:W-:Y:S01]  /*a4a0*/  IADD3.X R137, PT, PT, R98, UR18, RZ, P2, !PT ;  /* 0x0000001262897c10 */ /* 0x000fe200097fe4ff */
[----:B------:R4:W-:Y:S01]  /*a4b0*/  LDGSTS.E [R191+0x19a00], desc[UR24][R122.64], P3 ;  /* 0x19a000007abf7fae */ /* 0x0009e200099a1018 */
[----:B-1----:R-:W-:Y:S02]  /*a4c0*/  IADD3 R134, P1, PT, R91, UR22, RZ ;  /* 0x000000165b867c10 */ /* 0x002fe4000ff3e0ff */
[----:B--2---:R-:W-:Y:S01]  /*a4d0*/  IADD3 R132, P2, PT, R83, UR22, RZ ;  /* 0x0000001653847c10 */ /* 0x004fe2000ff5e0ff */
[----:B------:R1:W-:Y:S01]  /*a4e0*/  LDGSTS.E [R191+0x19e00], desc[UR24][R126.64], P3 ;  /* 0x19e000007ebf7fae */ /* 0x0003e200099a1018 */
[----:B------:R-:W-:Y:S02]  /*a4f0*/  IADD3.X R135, PT, PT, R90, UR18, RZ, P1, !PT ;  /* 0x000000125a877c10 */ /* 0x000fe40008ffe4ff */
[----:B------:R-:W-:Y:S01]  /*a500*/  IADD3.X R133, PT, PT, R82, UR18, RZ, P2, !PT ;  /* 0x0000001252857c10 */ /* 0x000fe200097fe4ff */
[----:B------:R2:W-:Y:S01]  /*a510*/  LDGSTS.E [R193+0x18300], desc[UR24][R128.64], P3 ;  /* 0x1830000080c17fae */ /* 0x0005e200099a1018 */
[----:B---3--:R-:W-:-:S02]  /*a520*/  IADD3 R124, P2, PT, R67, UR22, RZ ;  /* 0x00000016437c7c10 */ /* 0x008fc4000ff5e0ff */
[----:B----4-:R-:W-:Y:S01]  /*a530*/  IADD3 R122, P1, PT, R75, UR22, RZ ;  /* 0x000000164b7a7c10 */ /* 0x010fe2000ff3e0ff */
[----:B------:R-:W-:Y:S01]  /*a540*/  LDGSTS.E [R193+0x18700], desc[UR24][R136.64], P3 ;  /* 0x1870000088c17fae */ /* 0x000fe200099a1018 */
[----:B------:R-:W-:Y:S02]  /*a550*/  IADD3.X R125, PT, PT, R66, UR18, RZ, P2, !PT ;  /* 0x00000012427d7c10 */ /* 0x000fe400097fe4ff */
[----:B------:R-:W-:Y:S01]  /*a560*/  IADD3.X R123, PT, PT, R74, UR18, RZ, P1, !PT ;  /* 0x000000124a7b7c10 */ /* 0x000fe20008ffe4ff */
[----:B------:R-:W-:Y:S01]  /*a570*/  LDGSTS.E [R193+0x18b00], desc[UR24][R134.64], P3 ;  /* 0x18b0000086c17fae */ /* 0x000fe200099a1018 */
[----:B-1----:R-:W-:Y:S02]  /*a580*/  IADD3 R126, P1, PT, R59, UR22, RZ ;  /* 0x000000163b7e7c10 */ /* 0x002fe4000ff3e0ff */
[----:B--2---:R-:W-:Y:S01]  /*a590*/  IADD3 R128, P4, PT, R51, UR22, RZ ;  /* 0x0000001633807c10 */ /* 0x004fe2000ff9e0ff */
[----:B------:R-:W-:Y:S01]  /*a5a0*/  LDGSTS.E [R193+0x18f00], desc[UR24][R132.64], P3 ;  /* 0x18f0000084c17fae */ /* 0x000fe200099a1018 */
[----:B------:R-:W-:Y:S01]  /*a5b0*/  IADD3.X R127, PT, PT, R58, UR18, RZ, P1, !PT ;  /* 0x000000123a7f7c10 */ /* 0x000fe20008ffe4ff */
[----:B------:R-:W-:Y:S01]  /*a5c0*/  UIADD3 UR22, UP4, UPT, UR22, UR12, URZ ;  /* 0x0000000c16167290 */ /* 0x000fe2000ff9e0ff */
[----:B------:R-:W-:Y:S01]  /*a5d0*/  IADD3.X R129, PT, PT, R50, UR18, RZ, P4, !PT ;  /* 0x0000001232817c10 */ /* 0x000fe2000a7fe4ff */
[----:B------:R1:W-:Y:S02]  /*a5e0*/  LDGSTS.E [R193+0x19300], desc[UR24][R122.64], P3 ;  /* 0x193000007ac17fae */ /* 0x0003e400099a1018 */
[----:B------:R-:W-:-:S02]  /*a5f0*/  UIADD3.X UR18, UPT, UPT, UR18, UR13, URZ, UP4, !UPT ;  /* 0x0000000d12127290 */ /* 0x000fc4000a7fe4ff */
[----:B------:R2:W-:Y:S04]  /*a600*/  LDGSTS.E [R193+0x19700], desc[UR24][R124.64], P3 ;  /* 0x197000007cc17fae */ /* 0x0005e800099a1018 */
[----:B------:R2:W-:Y:S04]  /*a610*/  LDGSTS.E [R193+0x19b00], desc[UR24][R126.64], P3 ;  /* 0x19b000007ec17fae */ /* 0x0005e800099a1018 */
[----:B------:R2:W-:Y:S01]  /*a620*/  LDGSTS.E [R193+0x19f00], desc[UR24][R128.64], P3 ;  /* 0x19f0000080c17fae */ /* 0x0005e200099a1018 */
[----:B-1----:R-:W-:-:S03]  /*a630*/  IMAD.U32 R122, RZ, RZ, UR26 ;  /* 0x0000001aff7a7e24 */ /* 0x002fc6000f8e00ff */
[----:B------:R-:W0:Y:S01]  /*a640*/  LDGDEPBAR ;  /* 0x00000000000079af */ /* 0x000e220000000000 */
[----:B------:R-:W-:Y:S05]  /*a650*/  BRA.U UP3, `(.L_x_10) ;  /* 0xffffffdd03d87547 */ /* 0x000fea000b83ffff */
.L_x_7:
[----:B------:R-:W-:Y:S05]  /*a660*/  BRA.U !UP2, `(.L_x_11) ;  /* 0x000000010a107547 */ /* 0x000fea000b800000 */
[----:B------:R-:W-:-:S06]  /*a670*/  USHF.L.U32 UR26, UR26, 0x1f, URZ ;  /* 0x0000001f1a1a7899 */ /* 0x000fcc00080006ff */
[----:B------:R-:W-:-:S04]  /*a680*/  IMAD.U32 R4, RZ, RZ, UR26 ;  /* 0x0000001aff047e24 */ /* 0x000fc8000f8e00ff */
[----:B------:R-:W1:Y:S02]  /*a690*/  SYNCS.PHASECHK.TRANS64.TRYWAIT P1, [UR9], R4 ;  /* 0x00000004ff0075a7 */ /* 0x000e640008021109 */
[----:B-1----:R-:W-:Y:S05]  /*a6a0*/  @!P1 BRA `(.L_x_12) ;  /* 0x0000000c00089947 */ /* 0x002fea0003800000 */
.L_x_11:
[----:B------:R-:W-:-:S04]  /*a6b0*/  DEPBAR.LE SB0, 0x0 ;  /* 0x000080000000791a */ /* 0x000fc80000000000 */
[----:B------:R-:W-:Y:S01]  /*a6c0*/  BAR.SYNC.DEFER_BLOCKING 0x0 ;  /* 0x0000000000007b1d */ /* 0x000fe20000010000 */
[----:B------:R-:W-:Y:S01]  /*a6d0*/  IMAD.SHL.U32 R21, R20, 0x100, RZ ;  /* 0x0000010014157824 */ /* 0x000fe200078e00ff */
[--C-:B------:R-:W-:Y:S01]  /*a6e0*/  LOP3.LUT R28, R0, 0x3c, R3.reuse, 0xfe, !PT ;  /* 0x0000003c001c7812 */ /* 0x100fe200078efe03 */
[----:B------:R-:W-:Y:S01]  /*a6f0*/  IMAD.SHL.U32 R30, R20, 0x10, RZ ;  /* 0x00000010141e7824 */ /* 0x000fe200078e00ff */
[----:B------:R-:W-:Y:S02]  /*a700*/  LOP3.LUT R29, R0, 0x38, R3, 0xfe, !PT ;  /* 0x00000038001d7812 */ /* 0x000fe400078efe03 */
[----:B------:R-:W-:Y:S01]  /*a710*/  LOP3.LUT R22, R21, 0x1000, RZ, 0xc0, !PT ;  /* 0x0000100015167812 */ /* 0x000fe200078ec0ff */
[----:B------:R-:W1:Y:S01]  /*a720*/  LDCU.128 UR12, c[0x0][0x390] ;  /* 0x00007200ff0c77ac */ /* 0x000e620008000c00 */
[C---:B------:R-:W-:Y:S02]  /*a730*/  LOP3.LUT R21, R20.reuse, 0x80, RZ, 0xc0, !PT ;  /* 0x0000008014157812 */ /* 0x040fe400078ec0ff */
[----:B------:R-:W-:Y:S01]  /*a740*/  LOP3.LUT R20, R20, 0x60, RZ, 0xc0, !PT ;  /* 0x0000006014147812 */ /* 0x000fe200078ec0ff */
[----:B------:R-:W-:Y:S01]  /*a750*/  VIADD R24, R22, UR7 ;  /* 0x0000000716187c36 */ /* 0x000fe20008000000 */
[----:B------:R-:W-:Y:S01]  /*a760*/  LOP3.LUT R22, R30, 0xf0, RZ, 0xc0, !PT ;  /* 0x000000f01e167812 */ /* 0x000fe200078ec0ff */
[----:B------:R-:W4:Y:S02]  /*a770*/  LDCU UR4, c[0x0][0x3b4] ;  /* 0x00007680ff0477ac */ /* 0x000f240008000800 */
[----:B------:R-:W-:Y:S01]  /*a780*/  IMAD R21, R21, 0x40, R24 ;  /* 0x0000004015157824 */ /* 0x000fe200078e0218 */
[----:B------:R-:W5:Y:S03]  /*a790*/  LDCU UR5, c[0x0][0x3b8] ;  /* 0x00007700ff0577ac */ /* 0x000f660008000800 */
[----:B------:R-:W-:-:S04]  /*a7a0*/  IMAD.IADD R21, R22, 0x1, R21 ;  /* 0x0000000116157824 */ /* 0x000fc800078e0215 */
[----:B------:R-:W-:Y:S01]  /*a7b0*/  IMAD R21, R20, 0x8, R21 ;  /* 0x0000000814157824 */ /* 0x000fe200078e0215 */
[----:B------:R-:W2:Y:S02]  /*a7c0*/  @!P0 SYNCS.CCTL.IV [UR7+0x30000] ;  /* 0x03000000ff0089b1 */ /* 0x000ea40008000007 */
[----:B--2---:R-:W-:Y:S06]  /*a7d0*/  BAR.SYNC.DEFER_BLOCKING 0x0 ;  /* 0x0000000000007b1d */ /* 0x004fec0000010000 */
[----:B------:R-:W-:Y:S01]  /*a7e0*/  LDTM.16dp32bit_t0_t15.x16 R4, tmem[UR67] ;  /* 0x00000043000479ee */ /* 0x000fe20008a00000 */
[----:B------:R-:W2:Y:S01]  /*a7f0*/  LDTM.16dp32bit_t16_t31.x16 R4, tmem[UR67+0x10] ;  /* 0x00001043000479ee */ /* 0x000ea20008a20000 */
[----:B------:R-:W3:Y:S01]  /*a800*/  @!P0 SYNCS.CCTL.IV [UR7+0x30008] ;  /* 0x03000800ff0089b1 */ /* 0x000ee20008000007 */
[----:B------:R-:W-:Y:S01]  /*a810*/  NOP ;  /* 0x0000000000007918 */ /* 0x000fe20000000000 */
[C---:B-1----:R-:W-:Y:S01]  /*a820*/  ISETP.GE.AND P0, PT, R2.reuse, UR14, PT ;  /* 0x0000000e02007c0c */ /* 0x042fe2000bf06270 */
[----:B----4-:R-:W-:-:S02]  /*a830*/  IMAD R2, R2, UR4, RZ ;  /* 0x0000000402027c24 */ /* 0x010fc4000f8e02ff */
[----:B--2---:R-:W-:Y:S02]  /*a840*/  IMAD.MOV.U32 R33, RZ, RZ, R9 ;  /* 0x000000ffff217224 */ /* 0x004fe400078e0009 */
[----:B------:R-:W-:Y:S02]  /*a850*/  IMAD.MOV.U32 R25, RZ, RZ, R8 ;  /* 0x000000ffff197224 */ /* 0x000fe400078e0008 */
[----:B------:R-:W-:Y:S02]  /*a860*/  IMAD.MOV.U32 R37, RZ, RZ, R10 ;  /* 0x000000ffff257224 */ /* 0x000fe400078e000a */
[----:B------:R-:W-:Y:S02]  /*a870*/  IMAD.MOV.U32 R9, RZ, RZ, R11 ;  /* 0x000000ffff097224 */ /* 0x000fe400078e000b */
[----:B------:R-:W-:Y:S02]  /*a880*/  IMAD.MOV.U32 R24, RZ, RZ, R4 ;  /* 0x000000ffff187224 */ /* 0x000fe400078e0004 */
[----:B------:R-:W-:Y:S01]  /*a890*/  IMAD.MOV.U32 R26, RZ, RZ, R12 ;  /* 0x000000ffff1a7224 */ /* 0x000fe200078e000c */
[----:B------:R-:W-:Y:S01]  /*a8a0*/  LOP3.LUT R12, R0, 0x18, R3, 0xfe, !PT ;  /* 0x00000018000c7812 */ /* 0x000fe200078efe03 */
[----:B------:R-:W-:-:S02]  /*a8b0*/  IMAD.MOV.U32 R27, RZ, RZ, R16 ;  /* 0x000000ffff1b7224 */ /* 0x000fc400078e0010 */
[----:B------:R-:W-:Y:S01]  /*a8c0*/  IMAD.MOV.U32 R32, RZ, RZ, R5 ;  /* 0x000000ffff207224 */ /* 0x000fe200078e0005 */
[----:B------:R-:W-:Y:S01]  /*a8d0*/  LOP3.LUT R5, R0, R3, RZ, 0xfc, !PT ;  /* 0x0000000300057212 */ /* 0x000fe200078efcff */
[----:B------:R-:W-:Y:S01]  /*a8e0*/  IMAD.MOV.U32 R34, RZ, RZ, R13 ;  /* 0x000000ffff227224 */ /* 0x000fe200078e000d */
[----:B---3--:R-:W-:Y:S01]  /*a8f0*/  STS.128 [R21], R24 ;  /* 0x0000001815007388 */ /* 0x008fe20000000c00 */
[----:B------:R-:W-:Y:S01]  /*a900*/  IMAD.MOV.U32 R35, RZ, RZ, R17 ;  /* 0x000000ffff237224 */ /* 0x000fe200078e0011 */
[----:B------:R-:W-:Y:S01]  /*a910*/  LOP3.LUT R13, R30, 0xff0, RZ, 0xc0, !PT ;  /* 0x00000ff01e0d7812 */ /* 0x000fe200078ec0ff */
[----:B------:R-:W-:Y:S01]  /*a920*/  IMAD.MOV.U32 R36, RZ, RZ, R6 ;  /* 0x000000ffff247224 */ /* 0x000fe200078e0006 */
[C---:B------:R-:W-:Y:S01]  /*a930*/  ISETP.LT.AND P2, PT, R5.reuse, UR15, !P0 ;  /* 0x0000000f05007c0c */ /* 0x040fe2000c741270 */
[----:B------:R-:W-:Y:S01]  /*a940*/  IMAD.MOV.U32 R38, RZ, RZ, R14 ;  /* 0x000000ffff267224 */ /* 0x000fe200078e000e */
[----:B------:R-:W-:Y:S01]  /*a950*/  STS.128 [R21+0x400], R32 ;  /* 0x0004002015007388 */ /* 0x000fe20000000c00 */
[----:B------:R-:W-:Y:S01]  /*a960*/  IMAD.MOV.U32 R39, RZ, RZ, R18 ;  /* 0x000000ffff277224 */ /* 0x000fe200078e0012 */
[C---:B------:R-:W-:Y:S01]  /*a970*/  LOP3.LUT R6, R0.reuse, 0x8, R3, 0xfe, !PT ;  /* 0x0000000800067812 */ /* 0x040fe200078efe03 */
[----:B------:R-:W-:Y:S01]  /*a980*/  IMAD.MOV.U32 R8, RZ, RZ, R7 ;  /* 0x000000ffff087224 */ /* 0x000fe200078e0007 */
[----:B------:R-:W-:Y:S01]  /*a990*/  LOP3.LUT R7, R0, 0x4, R3, 0xfe, !PT ;  /* 0x0000000400077812 */ /* 0x000fe200078efe03 */
[----:B------:R-:W-:Y:S01]  /*a9a0*/  IMAD.MOV.U32 R10, RZ, RZ, R15 ;  /* 0x000000ffff0a7224 */ /* 0x000fe200078e000f */
[----:B------:R-:W-:Y:S01]  /*a9b0*/  STS.128 [R21+0x800], R36 ;  /* 0x0008002415007388 */ /* 0x000fe20000000c00 */
[----:B------:R-:W-:Y:S01]  /*a9c0*/  IMAD.MOV.U32 R11, RZ, RZ, R19 ;  /* 0x000000ffff0b7224 */ /* 0x000fe200078e0013 */
[C---:B------:R-:W-:Y:S01]  /*a9d0*/  LEA R14, P3, R2.reuse, UR12, 0x2 ;  /* 0x0000000c020e7c11 */ /* 0x040fe2000f8610ff */
[----:B-----5:R-:W-:Y:S01]  /*a9e0*/  IMAD R5, R5, UR5, RZ ;  /* 0x0000000505057c24 */ /* 0x020fe2000f8e02ff */
[C---:B------:R-:W-:Y:S01]  /*a9f0*/  ISETP.LT.AND P1, PT, R7.reuse, UR15, !P0 ;  /* 0x0000000f07007c0c */ /* 0x040fe2000c721270 */
[----:B------:R-:W-:Y:S01]  /*aa00*/  IMAD R7, R7, UR5, RZ ;  /* 0x0000000507077c24 */ /* 0x000fe2000f8e02ff */
[----:B------:R1:W-:Y:S01]  /*aa10*/  STS.128 [R21+0xc00], R8 ;  /* 0x000c000815007388 */ /* 0x0003e20000000c00 */
[----:B------:R-:W-:Y:S01]  /*aa20*/  LEA.HI.X.SX32 R15, R2, UR13, 0x2, P3 ;  /* 0x0000000d020f7c11 */ /* 0x000fe200098f16ff */
[----:B------:R-:W-:Y:S01]  /*aa30*/  BAR.SYNC.DEFER_BLOCKING 0x0 ;  /* 0x0000000000007b1d */ /* 0x000fe20000010000 */
[----:B------:R-:W-:-:S02]  /*aa40*/  LEA R4, P3, R5, R14, 0x2 ;  /* 0x0000000e05047211 */ /* 0x000fc400078610ff */
[----:B------:R-:W-:Y:S02]  /*aa50*/  ISETP.LT.AND P6, PT, R6, UR15, !P0 ;  /* 0x0000000f06007c0c */ /* 0x000fe4000c7c1270 */
[-C--:B------:R-:W-:Y:S02]  /*aa60*/  LEA.HI.X.SX32 R5, R5, R15.reuse, 0x2, P3 ;  /* 0x0000000f05057211 */ /* 0x080fe400018f16ff */
[--C-:B------:R-:W-:Y:S01]  /*aa70*/  LOP3.LUT R2, R0, 0xc, R3.reuse, 0xfe, !PT ;  /* 0x0000000c00027812 */ /* 0x100fe200078efe03 */
[----:B-1----:R-:W-:Y:S01]  /*aa80*/  IMAD R9, R6, UR5, RZ ;  /* 0x0000000506097c24 */ /* 0x002fe2000f8e02ff */
[C---:B------:R-:W-:Y:S02]  /*aa90*/  LEA R6, P4, R7.reuse, R14, 0x2 ;  /* 0x0000000e07067211 */ /* 0x040fe400078810ff */
[----:B------:R-:W-:Y:S02]  /*aaa0*/  LOP3.LUT R10, R0, 0x10, R3, 0xfe, !PT ;  /* 0x00000010000a7812 */ /* 0x000fe400078efe03 */
[----:B------:R-:W-:-:S02]  /*aab0*/  LEA.HI.X.SX32 R7, R7, R15, 0x2, P4 ;  /* 0x0000000f07077211 */ /* 0x000fc400020f16ff */
[C---:B------:R-:W-:Y:S02]  /*aac0*/  LEA R8, P5, R9.reuse, R14, 0x2 ;  /* 0x0000000e09087211 */ /* 0x040fe400078a10ff */
[----:B------:R-:W-:Y:S02]  /*aad0*/  LOP3.LUT R11, R0, 0x14, R3, 0xfe, !PT ;  /* 0x00000014000b7812 */ /* 0x000fe400078efe03 */
[----:B------:R-:W-:Y:S01]  /*aae0*/  LEA.HI.X.SX32 R9, R9, R15, 0x2, P5 ;  /* 0x0000000f09097211 */ /* 0x000fe200028f16ff */
[----:B------:R-:W1:Y:S01]  /*aaf0*/  LDS.128 R16, [R13+UR7] ;  /* 0x000000070d107984 */ /* 0x000e620008000c00 */
[C---:B------:R-:W-:Y:S01]  /*ab00*/  ISETP.LT.AND P3, PT, R10.reuse, UR15, !P0 ;  /* 0x0000000f0a007c0c */ /* 0x040fe2000c761270 */
[----:B------:R-:W-:Y:S01]  /*ab10*/  IMAD R10, R10, UR5, RZ ;  /* 0x000000050a0a7c24 */ /* 0x000fe2000f8e02ff */
[C---:B------:R-:W-:Y:S01]  /*ab20*/  ISETP.LT.AND P4, PT, R12.reuse, UR15, !P0 ;  /* 0x0000000f0c007c0c */ /* 0x040fe2000c781270 */
[----:B------:R-:W2:Y:S01]  /*ab30*/  LDS.128 R20, [R13+UR7+0x1000] ;  /* 0x001000070d147984 */ /* 0x000ea20008000c00 */
[----:B------:R-:W-:-:S03]  /*ab40*/  IMAD R12, R12, UR5, RZ ;  /* 0x000000050c0c7c24 */ /* 0x000fc6000f8e02ff */
[----:B------:R3:W4:Y:S02]  /*ab50*/  LDS.128 R24, [R13+UR7+0x2000] ;  /* 0x002000070d187984 */ /* 0x0007240008000c00 */
[----:B---3--:R-:W-:Y:S02]  /*ab60*/  LOP3.LUT R13, R0, 0x20, R3, 0xfe, !PT ;  /* 0x00000020000d7812 */ /* 0x008fe400078efe03 */
[----:B-1----:R1:W-:Y:S01]  /*ab70*/  @P2 STG.E desc[UR24][R4.64], R16 ;  /* 0x0000001004002986 */ /* 0x0023e2000c101918 */
[C---:B------:R-:W-:Y:S01]  /*ab80*/  ISETP.LT.AND P2, PT, R11.reuse, UR15, !P0 ;  /* 0x0000000f0b007c0c */ /* 0x040fe2000c741270 */
[----:B------:R-:W-:Y:S02]  /*ab90*/  IMAD R11, R11, UR5, RZ ;  /* 0x000000050b0b7c24 */ /* 0x000fe4000f8e02ff */
[----:B------:R3:W-:Y:S01]  /*aba0*/  @P1 STG.E desc[UR24][R6.64], R17 ;  /* 0x0000001106001986 */ /* 0x0007e2000c101918 */
[C---:B------:R-:W-:Y:S01]  /*abb0*/  ISETP.LT.AND P1, PT, R2.reuse, UR15, !P0 ;  /* 0x0000000f02007c0c */ /* 0x040fe2000c721270 */
[----:B------:R-:W-:-:S02]  /*abc0*/  IMAD R2, R2, UR5, RZ ;  /* 0x0000000502027c24 */ /* 0x000fc4000f8e02ff */
[----:B------:R5:W-:Y:S03]  /*abd0*/  @P6 STG.E desc[UR24][R8.64], R18 ;  /* 0x0000001208006986 */ /* 0x000be6000c101918 */
[-C--:B-1----:R-:W-:Y:S02]  /*abe0*/  LEA R4, P6, R2, R14.reuse, 0x2 ;  /* 0x0000000e02047211 */ /* 0x082fe400078c10ff */
[----:B------:R-:W-:Y:S02]  /*abf0*/  LOP3.LUT R16, R0, 0x1c, R3, 0xfe, !PT ;  /* 0x0000001c00107812 */ /* 0x000fe400078efe03 */
[-C--:B---3--:R-:W-:Y:S02]  /*ac00*/  LEA R6, P5, R10, R14.reuse, 0x2 ;  /* 0x0000000e0a067211 */ /* 0x088fe400078a10ff */
[----:B------:R-:W-:Y:S02]  /*ac10*/  LEA.HI.X.SX32 R5, R2, R15, 0x2, P6 ;  /* 0x0000000f02057211 */ /* 0x000fe400030f16ff */
[----:B-----5:R-:W-:-:S02]  /*ac20*/  LEA R8, P6, R11, R14, 0x2 ;  /* 0x0000000e0b087211 */ /* 0x020fc400078c10ff */
[-C--:B------:R-:W-:Y:S01]  /*ac30*/  LEA.HI.X.SX32 R7, R10, R15.reuse, 0x2, P5 ;  /* 0x0000000f0a077211 */ /* 0x080fe200028f16ff */
[----:B------:R1:W-:Y:S01]  /*ac40*/  @P1 STG.E desc[UR24][R4.64], R19 ;  /* 0x0000001304001986 */ /* 0x0003e2000c101918 */
[C---:B------:R-:W-:Y:S02]  /*ac50*/  LEA R10, P5, R12.reuse, R14, 0x2 ;  /* 0x0000000e0c0a7211 */ /* 0x040fe400078a10ff */
[-C--:B------:R-:W-:Y:S01]  /*ac60*/  LEA.HI.X.SX32 R9, R11, R15.reuse, 0x2, P6 ;  /* 0x0000000f0b097211 */ /* 0x080fe200030f16ff */
[----:B--2---:R2:W-:Y:S01]  /*ac70*/  @P3 STG.E desc[UR24][R6.64], R20 ;  /* 0x0000001406003986 */ /* 0x0045e2000c101918 */
[----:B------:R-:W-:Y:S02]  /*ac80*/  LEA.HI.X.SX32 R11, R12, R15, 0x2, P5 ;  /* 0x0000000f0c0b7211 */ /* 0x000fe400028f16ff */
[----:B------:R-:W-:Y:S01]  /*ac90*/  LOP3.LUT R2, R0, 0x24, R3, 0xfe, !PT ;  /* 0x0000002400027812 */ /* 0x000fe200078efe03 */
[----:B------:R3:W-:Y:S01]  /*aca0*/  @P2 STG.E desc[UR24][R8.64], R21 ;  /* 0x0000001508002986 */ /* 0x0007e2000c101918 */
[----:B------:R-:W-:-:S02]  /*acb0*/  ISETP.LT.AND P5, PT, R13, UR15, !P0 ;  /* 0x0000000f0d007c0c */ /* 0x000fc4000c7a1270 */
[----:B------:R-:W-:Y:S01]  /*acc0*/  ISETP.LT.AND P6, PT, R2, UR15, !P0 ;  /* 0x0000000f02007c0c */ /* 0x000fe2000c7c1270 */
[----:B------:R5:W-:Y:S01]  /*acd0*/  @P4 STG.E desc[UR24][R10.64], R22 ;  /* 0x000000160a004986 */ /* 0x000be2000c101918 */
[C---:B-1----:R-:W-:Y:S01]  /*ace0*/  IMAD R5, R16.reuse, UR5, RZ ;  /* 0x0000000510057c24 */ /* 0x042fe2000f8e02ff */
[----:B------:R-:W-:Y:S01]  /*acf0*/  ISETP.LT.AND P4, PT, R16, UR15, !P0 ;  /* 0x0000000f10007c0c */ /* 0x000fe2000c781270 */
[----:B--2---:R-:W-:Y:S01]  /*ad00*/  IMAD R7, R13, UR5, RZ ;  /* 0x000000050d077c24 */ /* 0x004fe2000f8e02ff */
[----:B------:R-:W1:Y:S02]  /*ad10*/  LDS.128 R16, [R30+UR7+0x3000] ;  /* 0x003000071e107984 */ /* 0x000e640008000c00 */
[-C--:B------:R-:W-:Y:S01]  /*ad20*/  LEA R4, P1, R5, R14.reuse, 0x2 ;  /* 0x0000000e05047211 */ /* 0x080fe200078210ff */
[----:B------:R-:W-:Y:S01]  /*ad30*/  IMAD R13, R29, UR5, RZ ;  /* 0x000000051d0d7c24 */ /* 0x000fe2000f8e02ff */
[----:B------:R-:W-:Y:S01]  /*ad40*/  LOP3.LUT R12, R0, 0x34, R3, 0xfe, !PT ;  /* 0x00000034000c7812 */ /* 0x000fe200078efe03 */
[----:B---3--:R-:W-:Y:S01]  /*ad50*/  IMAD R8, R2, UR5, RZ ;  /* 0x0000000502087c24 */ /* 0x008fe2000f8e02ff */
[----:B------:R-:W-:-:S02]  /*ad60*/  LEA R2, P2, R7, R14, 0x2 ;  /* 0x0000000e07027211 */ /* 0x000fc400078410ff */
[C-C-:B-----5:R-:W-:Y:S02]  /*ad70*/  LOP3.LUT R11, R0.reuse, 0x30, R3.reuse, 0xfe, !PT ;  /* 0x00000030000b7812 */ /* 0x160fe400078efe03 */
[C-C-:B------:R-:W-:Y:S02]  /*ad80*/  LOP3.LUT R10, R0.reuse, 0x2c, R3.reuse, 0xfe, !PT ;  /* 0x0000002c000a7812 */ /* 0x140fe400078efe03 */
[-C--:B------:R-:W-:Y:S02]  /*ad90*/  LEA.HI.X.SX32 R5, R5, R15.reuse, 0x2, P1 ;  /* 0x0000000f05057211 */ /* 0x080fe400008f16ff */
[----:B------:R-:W-:Y:S02]  /*ada0*/  LOP3.LUT R0, R0, 0x28, R3, 0xfe, !PT ;  /* 0x0000002800007812 */ /* 0x000fe400078efe03 */
[----:B------:R-:W-:Y:S01]  /*adb0*/  LEA.HI.X.SX32 R3, R7, R15, 0x2, P2 ;  /* 0x0000000f07037211 */ /* 0x000fe200010f16ff */
[----:B------:R-:W-:Y:S01]  /*adc0*/  @P4 STG.E desc[UR24][R4.64], R23 ;  /* 0x0000001704004986 */ /* 0x000fe2000c101918 */
[----:B------:R-:W-:-:S02]  /*add0*/  LEA R6, P3, R8, R14, 0x2 ;  /* 0x0000000e08067211 */ /* 0x000fc400078610ff */
[----:B------:R-:W-:Y:S01]  /*ade0*/  ISETP.LT.AND P4, PT, R10, UR15, !P0 ;  /* 0x0000000f0a007c0c */ /* 0x000fe2000c781270 */
[----:B----4-:R2:W-:Y:S01]  /*adf0*/  @P5 STG.E desc[UR24][R2.64], R24 ;  /* 0x0000001802005986 */ /* 0x0105e2000c101918 */
[----:B------:R-:W-:Y:S01]  /*ae00*/  LEA.HI.X.SX32 R7, R8, R15, 0x2, P3 ;  /* 0x0000000f08077211 */ /* 0x000fe200018f16ff */
[----:B------:R-:W-:Y:S01]  /*ae10*/  IMAD R10, R10, UR5, RZ ;  /* 0x000000050a0a7c24 */ /* 0x000fe2000f8e02ff */
[C---:B------:R-:W-:Y:S01]  /*ae20*/  ISETP.LT.AND P5, PT, R0.reuse, UR15, !P0 ;  /* 0x0000000f00007c0c */ /* 0x040fe2000c7a1270 */
[----:B------:R-:W-:Y:S01]  /*ae30*/  IMAD R0, R0, UR5, RZ ;  /* 0x0000000500007c24 */ /* 0x000fe2000f8e02ff */
[C---:B------:R-:W-:Y:S01]  /*ae40*/  ISETP.LT.AND P3, PT, R11.reuse, UR15, !P0 ;  /* 0x0000000f0b007c0c */ /* 0x040fe2000c761270 */
[----:B------:R3:W-:Y:S01]  /*ae50*/  @P6 STG.E desc[UR24][R6.64], R25 ;  /* 0x0000001906006986 */ /* 0x0007e2000c101918 */
[----:B------:R-:W-:Y:S01]  /*ae60*/  ISETP.LT.AND P2, PT, R12, UR15, !P0 ;  /* 0x0000000f0c007c0c */ /* 0x000fe2000c741270 */
[----:B------:R-:W-:Y:S01]  /*ae70*/  IMAD R11, R11, UR5, RZ ;  /* 0x000000050b0b7c24 */ /* 0x000fe2000f8e02ff */
[-C--:B------:R-:W-:Y:S01]  /*ae80*/  LEA R8, P6, R0, R14.reuse, 0x2 ;  /* 0x0000000e00087211 */ /* 0x080fe200078c10ff */
[----:B------:R-:W-:Y:S01]  /*ae90*/  IMAD R12, R12, UR5, RZ ;  /* 0x000000050c0c7c24 */ /* 0x000fe2000f8e02ff */
[----:B--2---:R-:W-:-:S02]  /*aea0*/  LEA R2, P1, R10, R14, 0x2 ;  /* 0x0000000e0a027211 */ /* 0x004fc400078210ff */
[-C--:B------:R-:W-:Y:S01]  /*aeb0*/  LEA.HI.X.SX32 R9, R0, R15.reuse, 0x2, P6 ;  /* 0x0000000f00097211 */ /* 0x080fe200030f16ff */
[----:B------:R-:W-:Y:S01]  /*aec0*/  IMAD R0, R28, UR5, RZ ;  /* 0x000000051c007c24 */ /* 0x000fe2000f8e02ff */
[-C--:B------:R-:W-:Y:S02]  /*aed0*/  LEA.HI.X.SX32 R3, R10, R15.reuse, 0x2, P1 ;  /* 0x0000000f0a037211 */ /* 0x080fe400008f16ff */
[CC--:B------:R-:W-:Y:S01]  /*aee0*/  LEA R4, P6, R11.reuse, R14.reuse, 0x2 ;  /* 0x0000000e0b047211 */ /* 0x0c0fe200078c10ff */
[----:B------:R2:W-:Y:S01]  /*aef0*/  @P5 STG.E desc[UR24][R8.64], R26 ;  /* 0x0000001a08005986 */ /* 0x0005e2000c101918 */
[C---:B---3--:R-:W-:Y:S02]  /*af00*/  LEA R6, P1, R12.reuse, R14, 0x2 ;  /* 0x0000000e0c067211 */ /* 0x048fe400078210ff */
[-C--:B------:R-:W-:Y:S01]  /*af10*/  LEA.HI.X.SX32 R5, R11, R15.reuse, 0x2, P6 ;  /* 0x0000000f0b057211 */ /* 0x080fe200030f16ff */
[----:B------:R2:W-:Y:S01]  /*af20*/  @P4 STG.E desc[UR24][R2.64], R27 ;  /* 0x0000001b02004986 */ /* 0x0005e2000c101918 */
[----:B------:R-:W-:-:S02]  /*af30*/  LEA.HI.X.SX32 R7, R12, R15, 0x2, P1 ;  /* 0x0000000f0c077211 */ /* 0x000fc400008f16ff */
[-C--:B------:R-:W-:Y:S01]  /*af40*/  LEA R10, P6, R13, R14.reuse, 0x2 ;  /* 0x0000000e0d0a7211 */ /* 0x080fe200078c10ff */
[----:B-1----:R2:W-:Y:S01]  /*af50*/  @P3 STG.E desc[UR24][R4.64], R16 ;  /* 0x0000001004003986 */ /* 0x0025e2000c101918 */
[----:B------:R-:W-:Y:S02]  /*af60*/  ISETP.LT.AND P1, PT, R29, UR15, !P0 ;  /* 0x0000000f1d007c0c */ /* 0x000fe4000c721270 */
[----:B------:R-:W-:Y:S01]  /*af70*/  ISETP.LT.AND P0, PT, R28, UR15, !P0 ;  /* 0x0000000f1c007c0c */ /* 0x000fe2000c701270 */
[----:B------:R2:W-:Y:S01]  /*af80*/  @P2 STG.E desc[UR24][R6.64], R17 ;  /* 0x0000001106002986 */ /* 0x0005e2000c101918 */
[----:B------:R-:W-:Y:S02]  /*af90*/  LEA.HI.X.SX32 R11, R13, R15, 0x2, P6 ;  /* 0x0000000f0d0b7211 */ /* 0x000fe400030f16ff */
[----:B------:R-:W-:-:S04]  /*afa0*/  LEA R12, P6, R0, R14, 0x2 ;  /* 0x0000000e000c7211 */ /* 0x000fc800078c10ff */
[----:B------:R-:W-:-:S03]  /*afb0*/  LEA.HI.X.SX32 R13, R0, R15, 0x2, P6 ;  /* 0x0000000f000d7211 */ /* 0x000fc600030f16ff */
[----:B------:R2:W-:Y:S04]  /*afc0*/  @P1 STG.E desc[UR24][R10.64], R18 ;  /* 0x000000120a001986 */ /* 0x0005e8000c101918 */
[----:B------:R2:W-:Y:S01]  /*afd0*/  @P0 STG.E desc[UR24][R12.64], R19 ;  /* 0x000000130c000986 */ /* 0x0005e2000c101918 */
[----:B------:R-:W-:Y:S06]  /*afe0*/  BAR.SYNC.DEFER_BLOCKING 0x0 ;  /* 0x0000000000007b1d */ /* 0x000fec0000010000 */
[----:B------:R-:W-:Y:S05]  /*aff0*/  BRA.U UP0, `(.L_x_13) ;  /* 0x0000000100a07547 */ /* 0x000fea000b800000 */
[----:B------:R-:W1:Y:S01]  /*b000*/  S2UR UR5, SR_CgaCtaId ;  /* 0x00000000000579c3 */ /* 0x000e620000008800 */
[----:B------:R-:W-:Y:S01]  /*b010*/  NOP ;  /* 0x0000000000007918 */ /* 0x000fe20000000000 */
[----:B------:R-:W-:Y:S01]  /*b020*/  UMOV UR4, 0x50 ;  /* 0x0000005000047882 */ /* 0x000fe20000000000 */
[----:B------:R-:W-:Y:S02]  /*b030*/  IMAD.U32 R0, RZ, RZ, UR8 ;  /* 0x00000008ff007e24 */ /* 0x000fe4000f8e00ff */
[----:B--2---:R-:W-:Y:S02]  /*b040*/  IMAD.MOV.U32 R3, RZ, RZ, 0x3 ;  /* 0x00000003ff037424 */ /* 0x004fe400078e00ff */
[----:B------:R-:W-:Y:S01]  /*b050*/  IMAD.MOV.U32 R7, RZ, RZ, 0x1 ;  /* 0x00000001ff077424 */ /* 0x000fe200078e00ff */
[----:B------:R-:W-:-:S04]  /*b060*/  LOP3.LUT R0, R0, 0xffff, RZ, 0xc0, !PT ;  /* 0x0000ffff00007812 */ /* 0x000fc800078ec0ff */
[----:B------:R-:W-:-:S05]  /*b070*/  SHF.R.U32.HI R0, RZ, 0x5, R0 ;  /* 0x00000005ff007819 */ /* 0x000fca0000011600 */
[----:B------:R-:W-:Y:S01]  /*b080*/  VIADD R2, R0, 0x10 ;  /* 0x0000001000027836 */ /* 0x000fe20000000000 */
[----:B------:R-:W-:Y:S01]  /*b090*/  SHF.L.U32 R0, R3, R0, RZ ;  /* 0x0000000003007219 */ /* 0x000fe200000006ff */
[----:B-1----:R-:W-:-:S03]  /*b0a0*/  ULEA UR6, UR5, UR4, 0x18 ;  /* 0x0000000405067291 */ /* 0x002fc6000f8ec0ff */
[----:B------:R-:W-:-:S04]  /*b0b0*/  SHF.L.U32 R3, R7, R2, RZ ;  /* 0x0000000207037219 */ /* 0x000fc800000006ff */
[----:B------:R-:W-:Y:S02]  /*b0c0*/  LOP3.LUT R0, R3, R0, RZ, 0xfc, !PT ;  /* 0x0000000003007212 */ /* 0x000fe400078efcff */
[----:B------:R-:W1:Y:S02]  /*b0d0*/  LDS R5, [UR6] ;  /* 0x00000006ff057984 */ /* 0x000e640008000800 */
[C---:B------:R-:W-:Y:S02]  /*b0e0*/  LOP3.LUT R2, R0.reuse, 0xffff, RZ, 0xc0, !PT ;  /* 0x0000ffff00027812 */ /* 0x040fe400078ec0ff */
[----:B-1----:R-:W-:-:S04]  /*b0f0*/  LOP3.LUT R3, R0, 0xffff, R5, 0x80, !PT ;  /* 0x0000ffff00037812 */ /* 0x002fc800078e8005 */
[----:B------:R-:W-:-:S13]  /*b100*/  ISETP.NE.AND P0, PT, R3, R2, PT ;  /* 0x000000020300720c */ /* 0x000fda0003f05270 */
[----:B------:R-:W-:Y:S05]  /*b110*/  @P0 BRA `(.L_x_14) ;  /* 0x0000000000500947 */ /* 0x000fea0003800000 */
[----:B------:R-:W-:Y:S02]  /*b120*/  SHF.R.U32.HI R5, RZ, 0x10, R5 ;  /* 0x00000010ff057819 */ /* 0x000fe40000011605 */
[----:B------:R-:W-:-:S04]  /*b130*/  SHF.R.U32.HI R2, RZ, 0x10, R0 ;  /* 0x00000010ff027819 */ /* 0x000fc80000011600 */
[----:B------:R-:W-:-:S04]  /*b140*/  LOP3.LUT R5, R5, R2, RZ, 0xc0, !PT ;  /* 0x0000000205057212 */ /* 0x000fc800078ec0ff */
[----:B------:R-:W-:-:S13]  /*b150*/  ISETP.NE.AND P0, PT, R5, R2, PT ;  /* 0x000000020500720c */ /* 0x000fda0003f05270 */
[----:B------:R-:W-:Y:S05]  /*b160*/  @P0 BRA `(.L_x_15) ;  /* 0x0000000000300947 */ /* 0x000fea0003800000 */
[----:B------:R-:W-:Y:S01]  /*b170*/  R2UR UR4, R0 ;  /* 0x00000000000472ca */ /* 0x000fe200000e0000 */
[----:B------:R-:W-:Y:S01]  /*b180*/  VOTEU.ANY UR5, UPT, PT ;  /* 0x0000000000057886 */ /* 0x000fe200038e0100 */
[----:B------:R-:W1:Y:S01]  /*b190*/  S2R R0, SR_LANEID ;  /* 0x0000000000007919 */ /* 0x000e620000000000 */
[----:B------:R-:W-:-:S10]  /*b1a0*/  UFLO.U32 UR5, UR5 ;  /* 0x00000005000572bd */ /* 0x000fd400080e0000 */
[----:B------:R-:W-:-:S06]  /*b1b0*/  ULOP3.LUT UR4, URZ, UR4, URZ, 0x33, !UPT ;  /* 0x00000004ff047292 */ /* 0x000fcc000f8e33ff */
[----:B------:R-:W-:-:S04]  /*b1c0*/  IMAD.U32 R2, RZ, RZ, UR4 ;  /* 0x00000004ff027e24 */ /* 0x000fc8000f8e00ff */
[----:B------:R-:W2:Y:S02]  /*b1d0*/  REDUX UR7, R2 ;  /* 0x00000000020773c4 */ /* 0x000ea40000000000 */
[----:B------:R3:W-:Y:S01]  /*b1e0*/  UTCATOMSWS.AND URZ, UR4 ;  /* 0x0000000400ff79e3 */ /* 0x0007e20008000000 */
[----:B-1----:R-:W-:Y:S01]  /*b1f0*/  ISETP.EQ.U32.AND P0, PT, R0, UR5, PT ;  /* 0x0000000500007c0c */ /* 0x002fe2000bf02070 */
[----:B--2---:R-:W-:-:S12]  /*b200*/  IMAD.U32 R0, RZ, RZ, UR7 ;  /* 0x00000007ff007e24 */ /* 0x004fd8000f8e00ff */
[----:B------:R3:W-:Y:S01]  /*b210*/  @P0 ATOMS.AND RZ, [UR6], R0 ;  /* 0x00000000ffff098c */ /* 0x0007e2000a800006 */
[----:B------:R-:W-:Y:S05]  /*b220*/  BRA `(.L_x_13) ;  /* 0x0000000000147947 */ /* 0x000fea0003800000 */
.L_x_15:
[----:B------:R-:W-:-:S07]  /*b230*/  MOV R2, 0xb250 ;  /* 0x0000b25000027802 */ /* 0x000fce0000000f00 */
[----:B------:R-:W-:Y:S05]  /*b240*/  CALL.REL.NOINC `($__internal_0_$__cuda_sm10x_tcgen05_guardrail_trap_col_being_dealloced_not_returned_by_alloc) ;  /* 0x00000000002c7944 */ /* 0x000fea0003c00000 */
[----:B------:R-:W-:Y:S05]  /*b250*/  BRA `(.L_x_13) ;  /* 0x0000000000087947 */ /* 0x000fea0003800000 */
.L_x_14:
[----:B------:R-:W-:-:S07]  /*b260*/  MOV R2, 0xb280 ;  /* 0x0000b28000027802 */ /* 0x000fce0000000f00 */
[----:B------:R-:W-:Y:S05]  /*b270*/  CALL.REL.NOINC `($__internal_2_$__cuda_sm10x_tcgen05_guardrail_trap_unallocated_columns_being_dealloced) ;  /* 0x0000000000387944 */ /* 0x000fea0003c00000 */
.L_x_13:
[----:B------:R-:W-:Y:S01]  /*b280*/  NOP ;  /* 0x0000000000007918 */ /* 0x000fe20000000000 */
[----:B---3--:R-:W-:Y:S05]  /*b290*/  EXIT ;  /* 0x000000000000794d */ /* 0x008fea0003800000 */
.L_x_9:
[----:B------:R-:W1:Y:S02]  /*b2a0*/  SYNCS.PHASECHK.TRANS64.TRYWAIT P1, [UR15], R122 ;  /* 0x0000007aff0075a7 */ /* 0x000e64000802110f */
[----:B-1----:R-:W-:Y:S05]  /*b2b0*/  @!P1 BRA `(.L_x_9) ;  /* 0xfffffffc00f89947 */ /* 0x002fea000383ffff */
[----:B------:R-:W-:Y:S05]  /*b2c0*/  BRA `(.L_x_16) ;  /* 0xffffffd800bc7947 */ /* 0x000fea000383ffff */
.L_x_12:
[----:B------:R-:W1:Y:S02]  /*b2d0*/  SYNCS.PHASECHK.TRANS64.TRYWAIT P1, [UR9], R4 ;  /* 0x00000004ff0075a7 */ /* 0x000e640008021109 */
[----:B-1----:R-:W-:Y:S05]  /*b2e0*/  @!P1 BRA `(.L_x_12) ;  /* 0xfffffffc00f89947 */ /* 0x002fea000383ffff */
[----:B------:R-:W-:Y:S05]  /*b2f0*/  BRA `(.L_x_11) ;  /* 0xfffffff000ec7947 */ /* 0x000fea000383ffff */
        .weak           $__internal_0_$__cuda_sm10x_tcgen05_guardrail_trap_col_being_dealloced_not_returned_by_alloc
        .type           $__internal_0_$__cuda_sm10x_tcgen05_guardrail_trap_col_being_dealloced_not_returned_by_alloc,@function
        .size           $__internal_0_$__cuda_sm10x_tcgen05_guardrail_trap_col_being_dealloced_not_returned_by_alloc,($__internal_1_$__cuda_sm10x_tcgen05_guardrail_trap_phase_invalid_during_alloc - $__internal_0_$__cuda_sm10x_tcgen05_guardrail_trap_col_being_dealloced_not_returned_by_alloc)
$__internal_0_$__cuda_sm10x_tcgen05_guardrail_trap_col_being_dealloced_not_returned_by_alloc:
[----:B------:R-:W-:Y:S05]  /*b300*/  BPT.TRAP 0x1 ;  /* 0x000000040000795c */ /* 0x000fea0000300000 */
[----:B------:R-:W-:-:S04]  /*b310*/  IMAD.MOV.U32 R3, RZ, RZ, 0x0 ;  /* 0x00000000ff037424 */ /* 0x000fc800078e00ff */
[----:B------:R-:W-:Y:S05]  /*b320*/  RET.REL.NODEC R2 `(matmul_kernel) ;  /* 0xffffff4c02347950 */ /* 0x000fea0003c3ffff */
        .weak           $__internal_1_$__cuda_sm10x_tcgen05_guardrail_trap_phase_invalid_during_alloc
        .type           $__internal_1_$__cuda_sm10x_tcgen05_guardrail_trap_phase_invalid_during_alloc,@function
        .size           $__internal_1_$__cuda_sm10x_tcgen05_guardrail_trap_phase_invalid_during_alloc,($__internal_2_$__cuda_sm10x_tcgen05_guardrail_trap_unallocated_columns_being_dealloced - $__internal_1_$__cuda_sm10x_tcgen05_guardrail_trap_phase_invalid_during_alloc)
$__internal_1_$__cuda_sm10x_tcgen05_guardrail_trap_phase_invalid_during_alloc:
[----:B------:R-:W-:Y:S05]  /*b330*/  BPT.TRAP 0x1 ;  /* 0x000000040000795c */ /* 0x000fea0000300000 */
[----:B------:R-:W-:-:S04]  /*b340*/  IMAD.MOV.U32 R3, RZ, RZ, 0x0 ;  /* 0x00000000ff037424 */ /* 0x000fc800078e00ff */
[----:B------:R-:W-:Y:S05]  /*b350*/  RET.REL.NODEC R2 `(matmul_kernel) ;  /* 0xffffff4c02287950 */ /* 0x000fea0003c3ffff */
        .weak           $__internal_2_$__cuda_sm10x_tcgen05_guardrail_trap_unallocated_columns_being_dealloced
        .type           $__internal_2_$__cuda_sm10x_tcgen05_guardrail_trap_unallocated_columns_being_dealloced,@function
        .size           $__internal_2_$__cuda_sm10x_tcgen05_guardrail_trap_unallocated_columns_being_dealloced,(.L_x_20 - $__internal_2_$__cuda_sm10x_tcgen05_guardrail_trap_unallocated_columns_being_dealloced)
$__internal_2_$__cuda_sm10x_tcgen05_guardrail_trap_unallocated_columns_being_dealloced:
[----:B------:R-:W-:Y:S05]  /*b360*/  BPT.TRAP 0x1 ;  /* 0x000000040000795c */ /* 0x000fea0000300000 */
[----:B------:R-:W-:-:S04]  /*b370*/  IMAD.MOV.U32 R3, RZ, RZ, 0x0 ;  /* 0x00000000ff037424 */ /* 0x000fc800078e00ff */
[----:B------:R-:W-:Y:S05]  /*b380*/  RET.REL.NODEC R2 `(matmul_kernel) ;  /* 0xffffff4c021c7950 */ /* 0x000fea0003c3ffff */
.L_x_17:
[----:B------:R-:W-:-:S00]  /*b390*/  BRA `(.L_x_17) ;  /* 0xfffffffc00fc7947 */ /* 0x000fc0000383ffff */
[----:B------:R-:W-:-:S00]  /*b3a0*/  NOP ;  /* 0x0000000000007918 */ /* 0x000fc00000000000 */
        /* <DEDUP_REMOVED lines=13> */
.L_x_20:


//--------------------- .nv.shared.matmul_kernel  --------------------------
	.section	.nv.shared.matmul_kernel,"aw",@nobits
	.sectionflags	@""
	.align	16
	.zero		1024


//--------------------- .nv.shared.reserved.0     --------------------------
	.section	.nv.shared.reserved.0,"aw",@nobits
	.align	8
	.weak		__nv_reservedSMEM_offset_0_alias
	.size		__nv_reservedSMEM_offset_0_alias, 0, 64
	.other		__nv_reservedSMEM_offset_0_alias,@"STO_CUDA_RESERVED_SHARED STV_DEFAULT"
__nv_reservedSMEM_offset_0_alias:
	.zero		0
.nv.shared.reserved.0:
	.zero		64
	.weak		__nv_reservedSMEM_allocation_phase
	.type		__nv_reservedSMEM_allocation_phase,@object
	.size		__nv_reservedSMEM_allocation_phase,(.L_0 - __nv_reservedSMEM_allocation_phase)
__nv_reservedSMEM_allocation_phase:
	.zero		1
.L_0:
	.zero		7
	.weak		__nv_reservedSMEM_devtool_atexit_pc
	.type		__nv_reservedSMEM_devtool_atexit_pc,@object
	.size		__nv_reservedSMEM_devtool_atexit_pc,(__nv_reservedSMEM_allocation_mask - __nv_reservedSMEM_devtool_atexit_pc)
__nv_reservedSMEM_devtool_atexit_pc:
	.zero		8
	.weak		__nv_reservedSMEM_allocation_mask
	.type		__nv_reservedSMEM_allocation_mask,@object
	.size		__nv_reservedSMEM_allocation_mask,(.L_2 - __nv_reservedSMEM_allocation_mask)
__nv_reservedSMEM_allocation_mask:
	.zero		4
.L_2:


//--------------------- .nv.constant0.matmul_kernel --------------------------
	.section	.nv.constant0.matmul_kernel,"a",@progbits
	.sectionflags	@""
	.align	4
.nv.constant0.matmul_kernel:
	.zero		976


//--------------------- SYMBOLS --------------------------

	.type		.nv.reservedSmem.offset0,@object
	.size		.nv.reservedSmem.offset0,0x4
	.type		.nv.reservedSmem.cap,@object
	.size		.nv.reservedSmem.cap,0x4
